	.target	sm_80

	.elftype	@"ET_EXEC"


//--------------------- .note.nv.tkinfo           --------------------------
	.section	.note.nv.tkinfo,"",@"SHT_NOTE"
	.sectionflags	@"SHF_NOTE_NV_TKINFO"
	.tkinfo
        /*0018*/ 	.word	0x00000002
        /*0030*/ 	.string	""
        /*0030*/ 	.string	"ptxas"
        /*0030*/ 	.string	"Cuda compilation tools, release 13.0, V13.0.88"
        /*0030*/ 	.string	"Build cuda_13.0.r13.0/compiler.36424714_0"
        /*0030*/ 	.string	"-v  -suppress-debug-info  -lineinfo  -arch sm_80 "



//--------------------- .note.nv.cuinfo           --------------------------
	.section	.note.nv.cuinfo,"",@"SHT_NOTE"
	.sectionflags	@"SHF_NOTE_NV_CUINFO"
        /*0018*/ 	.short	0x0002
        /*001a*/ 	.short	0x0050
        /*001c*/ 	.short	0x0082
	.zero		2


//--------------------- .nv.info                  --------------------------
	.section	.nv.info,"",@"SHT_CUDA_INFO"
	.align	4


	//----- nvinfo : EIATTR_REGCOUNT
	.align		4
        /*0000*/ 	.byte	0x04, 0x2f
        /*0002*/ 	.short	(.L_1 - .L_0)
	.align		4
.L_0:
        /*0004*/ 	.word	index@(matmul_kernel)
        /*0008*/ 	.word	0x00000080


	//----- nvinfo : EIATTR_FRAME_SIZE
	.align		4
.L_1:
        /*000c*/ 	.byte	0x04, 0x11
        /*000e*/ 	.short	(.L_3 - .L_2)
	.align		4
.L_2:
        /*0010*/ 	.word	index@(matmul_kernel)
        /*0014*/ 	.word	0x00000228


	//----- nvinfo : EIATTR_MIN_STACK_SIZE
	.align		4
.L_3:
        /*0018*/ 	.byte	0x04, 0x12
        /*001a*/ 	.short	(.L_5 - .L_4)
	.align		4
.L_4:
        /*001c*/ 	.word	index@(matmul_kernel)
        /*0020*/ 	.word	0x00000228
.L_5:


//--------------------- .nv.info.matmul_kernel    --------------------------
	.section	.nv.info.matmul_kernel,"",@"SHT_CUDA_INFO"
	.sectionflags	@""
	.align	4


	//----- nvinfo : EIATTR_CUDA_API_VERSION
	.align		4
        /*0000*/ 	.byte	0x04, 0x37
        /*0002*/ 	.short	(.L_7 - .L_6)
.L_6:
        /*0004*/ 	.word	0x00000082


	//----- nvinfo : EIATTR_SW2861232_WAR
	.align		4
.L_7:
        /*0008*/ 	.byte	0x01, 0x35
	.zero		2


	//----- nvinfo : EIATTR_PARAM_CBANK
	.align		4
        /*000c*/ 	.byte	0x04, 0x0a
        /*000e*/ 	.short	(.L_9 - .L_8)
	.align		4
.L_8:
        /*0010*/ 	.word	index@(.nv.constant0.matmul_kernel)
        /*0014*/ 	.short	0x0160
        /*0016*/ 	.short	0x0050


	//----- nvinfo : EIATTR_CBANK_PARAM_SIZE
	.align		4
.L_9:
        /*0018*/ 	.byte	0x03, 0x19
        /*001a*/ 	.short	0x0050


	//----- nvinfo : EIATTR_KPARAM_INFO
	.align		4
        /*001c*/ 	.byte	0x04, 0x17
        /*001e*/ 	.short	(.L_11 - .L_10)
.L_10:
        /*0020*/ 	.word	0x00000000
        /*0024*/ 	.short	0x000d
        /*0026*/ 	.short	0x0048
        /*0028*/ 	.byte	0x00, 0xf4, 0x21, 0x00


	//----- nvinfo : EIATTR_KPARAM_INFO
	.align		4
.L_11:
        /*002c*/ 	.byte	0x04, 0x17
        /*002e*/ 	.short	(.L_13 - .L_12)
.L_12:
        /*0030*/ 	.word	0x00000000
        /*0034*/ 	.short	0x000c
        /*0036*/ 	.short	0x0040
        /*0038*/ 	.byte	0x00, 0xf4, 0x21, 0x00


	//----- nvinfo : EIATTR_KPARAM_INFO
	.align		4
.L_13:
        /*003c*/ 	.byte	0x04, 0x17
        /*003e*/ 	.short	(.L_15 - .L_14)
.L_14:
        /*0040*/ 	.word	0x00000000
        /*0044*/ 	.short	0x000b
        /*0046*/ 	.short	0x0038
        /*0048*/ 	.byte	0x00, 0xf0, 0x11, 0x00


	//----- nvinfo : EIATTR_KPARAM_INFO
	.align		4
.L_15:
        /*004c*/ 	.byte	0x04, 0x17
        /*004e*/ 	.short	(.L_17 - .L_16)
.L_16:
        /*0050*/ 	.word	0x00000000
        /*0054*/ 	.short	0x000a
        /*0056*/ 	.short	0x0034
        /*0058*/ 	.byte	0x00, 0xf0, 0x11, 0x00


	//----- nvinfo : EIATTR_KPARAM_INFO
	.align		4
.L_17:
        /*005c*/ 	.byte	0x04, 0x17
        /*005e*/ 	.short	(.L_19 - .L_18)
.L_18:
        /*0060*/ 	.word	0x00000000
        /*0064*/ 	.short	0x0009
        /*0066*/ 	.short	0x0030
        /*0068*/ 	.byte	0x00, 0xf0, 0x11, 0x00


	//----- nvinfo : EIATTR_KPARAM_INFO
	.align		4
.L_19:
        /*006c*/ 	.byte	0x04, 0x17
        /*006e*/ 	.short	(.L_21 - .L_20)
.L_20:
        /*0070*/ 	.word	0x00000000
        /*0074*/ 	.short	0x0008
        /*0076*/ 	.short	0x002c
        /*0078*/ 	.byte	0x00, 0xf0, 0x11, 0x00


	//----- nvinfo : EIATTR_KPARAM_INFO
	.align		4
.L_21:
        /*007c*/ 	.byte	0x04, 0x17
        /*007e*/ 	.short	(.L_23 - .L_22)
.L_22:
        /*0080*/ 	.word	0x00000000
        /*0084*/ 	.short	0x0007
        /*0086*/ 	.short	0x0028
        /*0088*/ 	.byte	0x00, 0xf0, 0x11, 0x00


	//----- nvinfo : EIATTR_KPARAM_INFO
	.align		4
.L_23:
        /*008c*/ 	.byte	0x04, 0x17
        /*008e*/ 	.short	(.L_25 - .L_24)
.L_24:
        /*0090*/ 	.word	0x00000000
        /*0094*/ 	.short	0x0006
        /*0096*/ 	.short	0x0024
        /*0098*/ 	.byte	0x00, 0xf0, 0x11, 0x00


	//----- nvinfo : EIATTR_KPARAM_INFO
	.align		4
.L_25:
        /*009c*/ 	.byte	0x04, 0x17
        /*009e*/ 	.short	(.L_27 - .L_26)
.L_26:
        /*00a0*/ 	.word	0x00000000
        /*00a4*/ 	.short	0x0005
        /*00a6*/ 	.short	0x0020
        /*00a8*/ 	.byte	0x00, 0xf0, 0x11, 0x00


	//----- nvinfo : EIATTR_KPARAM_INFO
	.align		4
.L_27:
        /*00ac*/ 	.byte	0x04, 0x17
        /*00ae*/ 	.short	(.L_29 - .L_28)
.L_28:
        /*00b0*/ 	.word	0x00000000
        /*00b4*/ 	.short	0x0004
        /*00b6*/ 	.short	0x001c
        /*00b8*/ 	.byte	0x00, 0xf0, 0x11, 0x00


	//----- nvinfo : EIATTR_KPARAM_INFO
	.align		4
.L_29:
        /*00bc*/ 	.byte	0x04, 0x17
        /*00be*/ 	.short	(.L_31 - .L_30)
.L_30:
        /*00c0*/ 	.word	0x00000000
        /*00c4*/ 	.short	0x0003
        /*00c6*/ 	.short	0x0018
        /*00c8*/ 	.byte	0x00, 0xf0, 0x11, 0x00


	//----- nvinfo : EIATTR_KPARAM_INFO
	.align		4
.L_31:
        /*00cc*/ 	.byte	0x04, 0x17
        /*00ce*/ 	.short	(.L_33 - .L_32)
.L_32:
        /*00d0*/ 	.word	0x00000000
        /*00d4*/ 	.short	0x0002
        /*00d6*/ 	.short	0x0010
        /*00d8*/ 	.byte	0x00, 0xf4, 0x21, 0x00


	//----- nvinfo : EIATTR_KPARAM_INFO
	.align		4
.L_33:
        /*00dc*/ 	.byte	0x04, 0x17
        /*00de*/ 	.short	(.L_35 - .L_34)
.L_34:
        /*00e0*/ 	.word	0x00000000
        /*00e4*/ 	.short	0x0001
        /*00e6*/ 	.short	0x0008
        /*00e8*/ 	.byte	0x00, 0xf4, 0x21, 0x00


	//----- nvinfo : EIATTR_KPARAM_INFO
	.align		4
.L_35:
        /*00ec*/ 	.byte	0x04, 0x17
        /*00ee*/ 	.short	(.L_37 - .L_36)
.L_36:
        /*00f0*/ 	.word	0x00000000
        /*00f4*/ 	.short	0x0000
        /*00f6*/ 	.short	0x0000
        /*00f8*/ 	.byte	0x00, 0xf4, 0x21, 0x00


	//----- nvinfo : EIATTR_MAXREG_COUNT
	.align		4
.L_37:
        /*00fc*/ 	.byte	0x03, 0x1b
        /*00fe*/ 	.short	0x0080


	//----- nvinfo : EIATTR_NUM_BARRIERS
	.align		4
        /*0100*/ 	.byte	0x02, 0x4c
        /*0102*/ 	.byte	0x01
	.zero		1


	//----- nvinfo : EIATTR_ANNOTATIONS
	.align		4
        /*0104*/ 	.byte	0x04, 0x55
        /*0106*/ 	.short	(.L_39 - .L_38)


	//   ....[0]....
.L_38:
        /*0108*/ 	.word	0x00000001
        /*010c*/ 	.byte	0x30, 0x06, 0x00, 0x00, 0x01, 0x00, 0x00, 0x00, 0x40, 0x06, 0x00, 0x00, 0x01, 0x00, 0x00, 0x00
        /* <DEDUP_REMOVED lines=177> */
        /*0c2c*/ 	.byte	0x50, 0x98, 0x00, 0x00


	//----- nvinfo : EIATTR_MERCURY_ISA_VERSION
	.align		4
.L_39:
        /*0c30*/ 	.byte	0x03, 0x5f
        /*0c32*/ 	.short	0x0000


	//----- nvinfo : EIATTR_EXIT_INSTR_OFFSETS
	.align		4
        /*0c34*/ 	.byte	0x04, 0x1c
        /*0c36*/ 	.short	(.L_41 - .L_40)


	//   ....[0]....
.L_40:
        /*0c38*/ 	.word	0x0000b610


	//   ....[1]....
        /*0c3c*/ 	.word	0x0000b640


	//----- nvinfo : EIATTR_REQNTID
	.align		4
.L_41:
        /*0c40*/ 	.byte	0x04, 0x10
        /*0c42*/ 	.short	(.L_43 - .L_42)
.L_42:
        /*0c44*/ 	.word	0x00000200
        /*0c48*/ 	.word	0x00000001
        /*0c4c*/ 	.word	0x00000001
.L_43:


//--------------------- .nv.callgraph             --------------------------
	.section	.nv.callgraph,"",@"SHT_CUDA_CALLGRAPH"
	.align	4
	.sectionentsize	8
	.align		4
        /*0000*/ 	.word	0x00000000
	.align		4
        /*0004*/ 	.word	0xffffffff
	.align		4
        /*0008*/ 	.word	0x00000000
	.align		4
        /*000c*/ 	.word	0xfffffffe
	.align		4
        /*0010*/ 	.word	0x00000000
	.align		4
        /*0014*/ 	.word	0xfffffffd
	.align		4
        /*0018*/ 	.word	0x00000000
	.align		4
        /*001c*/ 	.word	0xfffffffc


//--------------------- .nv.rel.action            --------------------------
	.section	.nv.rel.action,"",@"SHT_CUDA_RELOCINFO"
	.align	8
	.sectionentsize	8
        /*0000*/ 	.byte	0x73, 0x00, 0x00, 0x00, 0x00, 0x00, 0x00, 0x00, 0x00, 0x00, 0x00, 0x11, 0x25, 0x00, 0x05, 0x36


//--------------------- .nv.constant0.matmul_kernel --------------------------
	.section	.nv.constant0.matmul_kernel,"a",@progbits
	.sectionflags	@""
	.align	4
.nv.constant0.matmul_kernel:
	.zero		432


//--------------------- .text.matmul_kernel       --------------------------
	.section	.text.matmul_kernel,"ax",@progbits
	.sectioninfo	@"SHI_REGISTERS=128"
	.align	128
        .global         matmul_kernel
        .type           matmul_kernel,@function
        .size           matmul_kernel,(.L_x_4 - matmul_kernel)
        .other          matmul_kernel,@"STO_CUDA_ENTRY STV_DEFAULT"
matmul_kernel:
.text.matmul_kernel:
[----:B------:R-:W-:-:S03]  /*0000*/  IMAD.MOV.U32 R1, RZ, RZ, c[0x0][0x28] ;  /* 0x00000a00ff017624 */ /* 0x000fc600078e00ff */
[----:B------:R-:W-:Y:S01]  /*0010*/  IMAD.MOV.U32 R0, RZ, RZ, c[0x0][0x17c] ;  /* 0x00005f00ff007624 */ /* 0x000fe200078e00ff */
[----:B------:R-:W0:Y:S01]  /*0020*/  S2R R5, SR_CTAID.X ;  /* 0x0000000000057919 */ /* 0x000e220000002500 */
[----:B------:R-:W-:Y:S01]  /*0030*/  IADD3 R1, R1, -0x228, RZ ;  /* 0xfffffdd801017810 */ /* 0x000fe20007ffe0ff */
[----:B------:R-:W-:Y:S01]  /*0040*/  ULDC.64 UR6, c[0x0][0x118] ;  /* 0x0000460000067ab9 */ /* 0x000fe20000000a00 */
[----:B------:R-:W-:Y:S01]  /*0050*/  CS2R R36, SRZ ;  /* 0x0000000000247805 */ /* 0x000fe2000001ff00 */
[----:B------:R-:W-:Y:S01]  /*0060*/  IADD3 R0, R0, 0x7f, RZ ;  /* 0x0000007f00007810 */ /* 0x000fe20007ffe0ff */
[----:B------:R-:W1:Y:S01]  /*0070*/  S2R R42, SR_TID.X ;  /* 0x00000000002a7919 */ /* 0x000e620000002100 */
[----:B------:R-:W-:Y:S01]  /*0080*/  CS2R R12, SRZ ;  /* 0x00000000000c7805 */ /* 0x000fe2000001ff00 */
[----:B------:R-:W-:Y:S01]  /*0090*/  CS2R R84, SRZ ;  /* 0x0000000000547805 */ /* 0x000fe2000001ff00 */
[----:B------:R-:W-:Y:S01]  /*00a0*/  SHF.R.S32.HI R3, RZ, 0x1f, R0 ;  /* 0x0000001fff037819 */ /* 0x000fe20000011400 */
[----:B------:R-:W-:Y:S01]  /*00b0*/  CS2R R14, SRZ ;  /* 0x00000000000e7805 */ /* 0x000fe2000001ff00 */
[----:B------:R-:W-:Y:S01]  /*00c0*/  CS2R R44, SRZ ;  /* 0x00000000002c7805 */ /* 0x000fe2000001ff00 */
[----:B------:R-:W-:Y:S01]  /*00d0*/  CS2R R18, SRZ ;  /* 0x0000000000127805 */ /* 0x000fe2000001ff00 */
[----:B------:R-:W-:Y:S01]  /*00e0*/  LEA.HI R3, R3, R0, RZ, 0x7 ;  /* 0x0000000003037211 */ /* 0x000fe200078f38ff */
[----:B------:R-:W-:Y:S01]  /*00f0*/  CS2R R20, SRZ ;  /* 0x0000000000147805 */ /* 0x000fe2000001ff00 */
[----:B------:R-:W-:Y:S01]  /*0100*/  CS2R R24, SRZ ;  /* 0x0000000000187805 */ /* 0x000fe2000001ff00 */
[----:B------:R-:W-:Y:S01]  /*0110*/  CS2R R38, SRZ ;  /* 0x0000000000267805 */ /* 0x000fe2000001ff00 */
[----:B------:R-:W-:Y:S01]  /*0120*/  SHF.R.S32.HI R3, RZ, 0x7, R3 ;  /* 0x00000007ff037819 */ /* 0x000fe20000011403 */
[----:B------:R-:W-:Y:S01]  /*0130*/  CS2R R86, SRZ ;  /* 0x0000000000567805 */ /* 0x000fe2000001ff00 */
[----:B------:R-:W-:Y:S01]  /*0140*/  CS2R R46, SRZ ;  /* 0x00000000002e7805 */ /* 0x000fe2000001ff00 */
[----:B------:R-:W-:Y:S01]  /*0150*/  CS2R R16, SRZ ;  /* 0x0000000000107805 */ /* 0x000fe2000001ff00 */
[----:B------:R-:W-:Y:S01]  /*0160*/  CS2R R22, SRZ ;  /* 0x0000000000167805 */ /* 0x000fe2000001ff00 */
[----:B------:R-:W-:Y:S01]  /*0170*/  IMAD.SHL.U32 R4, R3, 0x8, RZ ;  /* 0x0000000803047824 */ /* 0x000fe200078e00ff */
[----:B0-----:R-:W-:-:S04]  /*0180*/  IABS R8, R5 ;  /* 0x0000000500087213 */ /* 0x001fc80000000000 */
[-C--:B------:R-:W-:Y:S02]  /*0190*/  IABS R7, R4.reuse ;  /* 0x0000000400077213 */ /* 0x080fe40000000000 */
[----:B------:R-:W-:Y:S02]  /*01a0*/  IABS R10, R4 ;  /* 0x00000004000a7213 */ /* 0x000fe40000000000 */
[----:B------:R-:W0:Y:S08]  /*01b0*/  I2F.RP R0, R7 ;  /* 0x0000000700007306 */ /* 0x000e300000209400 */
[----:B0-----:R-:W0:Y:S02]  /*01c0*/  MUFU.RCP R0, R0 ;  /* 0x0000000000007308 */ /* 0x001e240000001000 */
[----:B0-----:R-:W-:Y:S01]  /*01d0*/  IADD3 R2, R0, 0xffffffe, RZ ;  /* 0x0ffffffe00027810 */ /* 0x001fe20007ffe0ff */
[----:B------:R-:W-:-:S05]  /*01e0*/  IMAD.MOV R0, RZ, RZ, -R10 ;  /* 0x000000ffff007224 */ /* 0x000fca00078e0a0a */
[----:B------:R0:W2:Y:S02]  /*01f0*/  F2I.FTZ.U32.TRUNC.NTZ R3, R2 ;  /* 0x0000000200037305 */ /* 0x0000a4000021f000 */
[----:B0-----:R-:W-:Y:S02]  /*0200*/  IMAD.MOV.U32 R2, RZ, RZ, RZ ;  /* 0x000000ffff027224 */ /* 0x001fe400078e00ff */
[----:B--2---:R-:W-:-:S04]  /*0210*/  IMAD.MOV R6, RZ, RZ, -R3 ;  /* 0x000000ffff067224 */ /* 0x004fc800078e0a03 */
[----:B------:R-:W-:Y:S02]  /*0220*/  IMAD R9, R6, R7, RZ ;  /* 0x0000000706097224 */ /* 0x000fe400078e02ff */
[----:B------:R-:W-:Y:S02]  /*0230*/  IMAD.MOV.U32 R6, RZ, RZ, R8 ;  /* 0x000000ffff067224 */ /* 0x000fe400078e0008 */
[----:B------:R-:W-:-:S06]  /*0240*/  IMAD.HI.U32 R3, R3, R9, R2 ;  /* 0x0000000903037227 */ /* 0x000fcc00078e0002 */
[----:B------:R-:W-:-:S04]  /*0250*/  IMAD.HI.U32 R3, R3, R6, RZ ;  /* 0x0000000603037227 */ /* 0x000fc800078e00ff */
[----:B------:R-:W-:-:S05]  /*0260*/  IMAD R0, R3, R0, R6 ;  /* 0x0000000003007224 */ /* 0x000fca00078e0206 */
[----:B------:R-:W-:-:S13]  /*0270*/  ISETP.GT.U32.AND P1, PT, R7, R0, PT ;  /* 0x000000000700720c */ /* 0x000fda0003f24070 */
[----:B------:R-:W-:Y:S01]  /*0280*/  @!P1 IMAD.IADD R0, R0, 0x1, -R7 ;  /* 0x0000000100009824 */ /* 0x000fe200078e0a07 */
[----:B------:R-:W-:Y:S02]  /*0290*/  @!P1 IADD3 R3, R3, 0x1, RZ ;  /* 0x0000000103039810 */ /* 0x000fe40007ffe0ff */
[----:B------:R-:W-:Y:S02]  /*02a0*/  ISETP.NE.AND P1, PT, R4, RZ, PT ;  /* 0x000000ff0400720c */ /* 0x000fe40003f25270 */
[----:B------:R-:W-:Y:S02]  /*02b0*/  ISETP.GE.U32.AND P0, PT, R0, R7, PT ;  /* 0x000000070000720c */ /* 0x000fe40003f06070 */
[----:B------:R-:W-:-:S04]  /*02c0*/  LOP3.LUT R0, R5, R4, RZ, 0x3c, !PT ;  /* 0x0000000405007212 */ /* 0x000fc800078e3cff */
[----:B------:R-:W-:Y:S01]  /*02d0*/  ISETP.GE.AND P2, PT, R0, RZ, PT ;  /* 0x000000ff0000720c */ /* 0x000fe20003f46270 */
[----:B------:R-:W-:-:S05]  /*02e0*/  IMAD.MOV.U32 R0, RZ, RZ, c[0x0][0x178] ;  /* 0x00005e00ff007624 */ /* 0x000fca00078e00ff */
[----:B------:R-:W-:Y:S02]  /*02f0*/  IADD3 R0, R0, 0xff, RZ ;  /* 0x000000ff00007810 */ /* 0x000fe40007ffe0ff */
[----:B------:R-:W-:-:S05]  /*0300*/  @P0 IADD3 R3, R3, 0x1, RZ ;  /* 0x0000000103030810 */ /* 0x000fca0007ffe0ff */
[----:B------:R-:W-:Y:S01]  /*0310*/  IMAD.MOV.U32 R2, RZ, RZ, R3 ;  /* 0x000000ffff027224 */ /* 0x000fe200078e0003 */
[----:B------:R-:W-:-:S03]  /*0320*/  SHF.R.S32.HI R3, RZ, 0x1f, R0 ;  /* 0x0000001fff037819 */ /* 0x000fc60000011400 */
[----:B------:R-:W-:Y:S01]  /*0330*/  @!P2 IMAD.MOV R2, RZ, RZ, -R2 ;  /* 0x000000ffff02a224 */ /* 0x000fe200078e0a02 */
[----:B------:R-:W-:Y:S02]  /*0340*/  @!P1 LOP3.LUT R2, RZ, R4, RZ, 0x33, !PT ;  /* 0x00000004ff029212 */ /* 0x000fe400078e33ff */
[----:B------:R-:W-:-:S03]  /*0350*/  LEA.HI R3, R3, R0, RZ, 0x8 ;  /* 0x0000000003037211 */ /* 0x000fc600078f40ff */
[----:B------:R-:W-:Y:S02]  /*0360*/  IMAD.SHL.U32 R8, R2, 0x8, RZ ;  /* 0x0000000802087824 */ /* 0x000fe400078e00ff */
[----:B------:R-:W-:-:S03]  /*0370*/  IMAD.MOV R2, RZ, RZ, -R2 ;  /* 0x000000ffff027224 */ /* 0x000fc600078e0a02 */
[----:B------:R-:W-:Y:S01]  /*0380*/  LEA.HI.SX32 R3, R3, -R8, 0x18 ;  /* 0x8000000803037211 */ /* 0x000fe200078fc2ff */
[----:B------:R-:W-:-:S03]  /*0390*/  IMAD R6, R4, R2, R5 ;  /* 0x0000000204067224 */ /* 0x000fc600078e0205 */
[----:B------:R-:W-:-:S04]  /*03a0*/  IMNMX R11, R3, 0x8, PT ;  /* 0x00000008030b7817 */ /* 0x000fc80003800200 */
[-C--:B------:R-:W-:Y:S02]  /*03b0*/  IABS R7, R11.reuse ;  /* 0x0000000b00077213 */ /* 0x080fe40000000000 */
[----:B------:R-:W-:Y:S02]  /*03c0*/  IABS R4, R11 ;  /* 0x0000000b00047213 */ /* 0x000fe40000000000 */
[----:B------:R-:W0:Y:S08]  /*03d0*/  I2F.RP R0, R7 ;  /* 0x0000000700007306 */ /* 0x000e300000209400 */
[----:B0-----:R-:W0:Y:S02]  /*03e0*/  MUFU.RCP R0, R0 ;  /* 0x0000000000007308 */ /* 0x001e240000001000 */
[----:B0-----:R-:W-:Y:S01]  /*03f0*/  IADD3 R3, R0, 0xffffffe, RZ ;  /* 0x0ffffffe00037810 */ /* 0x001fe20007ffe0ff */
[----:B------:R-:W-:-:S05]  /*0400*/  IMAD.MOV R0, RZ, RZ, -R4 ;  /* 0x000000ffff007224 */ /* 0x000fca00078e0a04 */
[----:B------:R-:W0:Y:S02]  /*0410*/  F2I.FTZ.U32.TRUNC.NTZ R3, R3 ;  /* 0x0000000300037305 */ /* 0x000e24000021f000 */
[----:B0-----:R-:W-:-:S04]  /*0420*/  IMAD.MOV R9, RZ, RZ, -R3 ;  /* 0x000000ffff097224 */ /* 0x001fc800078e0a03 */
[----:B------:R-:W-:Y:S01]  /*0430*/  IMAD.MOV.U32 R2, RZ, RZ, R9 ;  /* 0x000000ffff027224 */ /* 0x000fe200078e0009 */
[----:B------:R-:W-:-:S03]  /*0440*/  IABS R9, R6 ;  /* 0x0000000600097213 */ /* 0x000fc60000000000 */
[----:B------:R-:W-:Y:S02]  /*0450*/  IMAD R5, R2, R7, RZ ;  /* 0x0000000702057224 */ /* 0x000fe400078e02ff */
[----:B------:R-:W-:-:S04]  /*0460*/  IMAD.MOV.U32 R2, RZ, RZ, RZ ;  /* 0x000000ffff027224 */ /* 0x000fc800078e00ff */
        /* <DEDUP_REMOVED lines=8> */
[----:B------:R-:W-:Y:S02]  /*04f0*/  LOP3.LUT R0, R6, R11, RZ, 0x3c, !PT ;  /* 0x0000000b06007212 */ /* 0x000fe400078e3cff */
[----:B-1----:R-:W-:Y:S02]  /*0500*/  SHF.R.U32.HI R7, RZ, 0x8, R42 ;  /* 0x00000008ff077819 */ /* 0x002fe4000001162a */
[----:B------:R-:W-:-:S02]  /*0510*/  ISETP.GE.AND P2, PT, R0, RZ, PT ;  /* 0x000000ff0000720c */ /* 0x000fc40003f46270 */
[----:B------:R-:W-:-:S05]  /*0520*/  SGXT.U32 R48, R7, 0x1 ;  /* 0x000000010730781a */ /* 0x000fca0000000000 */
[----:B------:R-:W-:-:S05]  /*0530*/  @P0 IADD3 R2, R2, 0x1, RZ ;  /* 0x0000000102020810 */ /* 0x000fca0007ffe0ff */
[----:B------:R-:W-:Y:S02]  /*0540*/  IMAD.MOV.U32 R4, RZ, RZ, R2 ;  /* 0x000000ffff047224 */ /* 0x000fe400078e0002 */
[----:B------:R-:W-:Y:S02]  /*0550*/  CS2R R2, SRZ ;  /* 0x0000000000027805 */ /* 0x000fe4000001ff00 */
[----:B------:R-:W-:Y:S01]  /*0560*/  @!P2 IMAD.MOV R4, RZ, RZ, -R4 ;  /* 0x000000ffff04a224 */ /* 0x000fe200078e0a04 */
[----:B------:R-:W-:-:S05]  /*0570*/  @!P1 LOP3.LUT R4, RZ, R11, RZ, 0x33, !PT ;  /* 0x0000000bff049212 */ /* 0x000fca00078e33ff */
[----:B------:R-:W-:Y:S02]  /*0580*/  IMAD.MOV R0, RZ, RZ, -R4 ;  /* 0x000000ffff007224 */ /* 0x000fe400078e0a04 */
[----:B------:R-:W-:Y:S02]  /*0590*/  IMAD.SHL.U32 R26, R4, 0x80, RZ ;  /* 0x00000080041a7824 */ /* 0x000fe400078e00ff */
[----:B------:R-:W-:Y:S02]  /*05a0*/  IMAD R0, R11, R0, R6 ;  /* 0x000000000b007224 */ /* 0x000fe400078e0206 */
[----:B------:R-:W-:Y:S01]  /*05b0*/  IMAD.MOV.U32 R6, RZ, RZ, c[0x0][0x180] ;  /* 0x00006000ff067624 */ /* 0x000fe200078e00ff */
[----:B------:R-:W-:Y:S01]  /*05c0*/  CS2R R10, SRZ ;  /* 0x00000000000a7805 */ /* 0x000fe2000001ff00 */
[----:B------:R-:W-:Y:S01]  /*05d0*/  IMAD.IADD R5, R8, 0x1, R0 ;  /* 0x0000000108057824 */ /* 0x000fe200078e0200 */
[----:B------:R-:W-:Y:S01]  /*05e0*/  LOP3.LUT R0, R42, 0xff, RZ, 0xc0, !PT ;  /* 0x000000ff2a007812 */ /* 0x000fe200078ec0ff */
[----:B------:R-:W-:Y:S01]  /*05f0*/  CS2R R8, SRZ ;  /* 0x0000000000087805 */ /* 0x000fe2000001ff00 */
[----:B------:R-:W-:-:S03]  /*0600*/  IADD3 R6, R6, 0x7f, RZ ;  /* 0x0000007f06067810 */ /* 0x000fc60007ffe0ff */
[----:B------:R-:W-:Y:S01]  /*0610*/  IMAD R49, R5, 0x100, R0 ;  /* 0x0000010005317824 */ /* 0x000fe200078e0200 */
[----:B------:R-:W-:-:S04]  /*0620*/  ISETP.GE.AND P0, PT, R6, 0x80, PT ;  /* 0x000000800600780c */ /* 0x000fc80003f06270 */
[----:B------:R0:W-:Y:S04]  /*0630*/  STL [R1+0x164], R49 ;  /* 0x0001643101007387 */ /* 0x0001e80000100800 */
[----:B------:R0:W-:Y:S05]  /*0640*/  STL [R1+0x140], R26 ;  /* 0x0001401a01007387 */ /* 0x0001ea0000100800 */
[----:B------:R-:W-:Y:S05]  /*0650*/  @!P0 BRA `(.L_x_0) ;  /* 0x000091e000008947 */ /* 0x000fea0003800000 */
[----:B------:R-:W-:Y:S01]  /*0660*/  IABS R4, c[0x0][0x17c] ;  /* 0x00005f0000047a13 */ /* 0x000fe20000000000 */
[C---:B------:R-:W-:Y:S01]  /*0670*/  IMAD.SHL.U32 R12, R42.reuse, 0x2, RZ ;  /* 0x000000022a0c7824 */ /* 0x040fe200078e00ff */
[----:B------:R-:W-:Y:S01]  /*0680*/  LOP3.LUT R7, R42, 0x180, RZ, 0xc0, !PT ;  /* 0x000001802a077812 */ /* 0x000fe200078ec0ff */
[----:B------:R-:W-:Y:S01]  /*0690*/  IMAD.SHL.U32 R124, R0, 0x2, RZ ;  /* 0x00000002007c7824 */ /* 0x000fe200078e00ff */
[----:B------:R-:W1:Y:S01]  /*06a0*/  I2F.RP R5, R4 ;  /* 0x0000000400057306 */ /* 0x000e620000209400 */
[----:B------:R-:W-:Y:S01]  /*06b0*/  IABS R16, c[0x0][0x178] ;  /* 0x00005e0000107a13 */ /* 0x000fe20000000000 */
[----:B------:R-:W-:Y:S01]  /*06c0*/  IMAD.SHL.U32 R0, R42, 0x40, RZ ;  /* 0x000000402a007824 */ /* 0x000fe200078e00ff */
[----:B------:R-:W-:Y:S01]  /*06d0*/  LEA.HI R8, R7, R26, RZ, 0x19 ;  /* 0x0000001a07087211 */ /* 0x000fe200078fc8ff */
[----:B------:R-:W2:Y:S01]  /*06e0*/  S2R R69, SR_TID.X ;  /* 0x0000000000457919 */ /* 0x000ea20000002100 */
[----:B------:R-:W-:Y:S01]  /*06f0*/  SHF.R.U32.HI R125, RZ, 0x3, R7 ;  /* 0x00000003ff7d7819 */ /* 0x000fe20000011607 */
[----:B------:R-:W-:Y:S01]  /*0700*/  CS2R R108, SRZ ;  /* 0x00000000006c7805 */ /* 0x000fe2000001ff00 */
[C---:B------:R-:W-:Y:S01]  /*0710*/  IADD3 R9, R8.reuse, 0x7c, RZ ;  /* 0x0000007c08097810 */ /* 0x040fe20007ffe0ff */
[----:B------:R-:W3:Y:S01]  /*0720*/  S2R R68, SR_TID.X ;  /* 0x0000000000447919 */ /* 0x000ee20000002100 */
[C---:B------:R-:W-:Y:S01]  /*0730*/  IADD3 R14, R8.reuse, 0x74, RZ ;  /* 0x00000074080e7810 */ /* 0x040fe20007ffe0ff */
[----:B------:R-:W-:Y:S01]  /*0740*/  CS2R R110, SRZ ;  /* 0x00000000006e7805 */ /* 0x000fe2000001ff00 */
[----:B------:R-:W-:Y:S01]  /*0750*/  IABS R67, R9 ;  /* 0x0000000900437213 */ /* 0x000fe20000000000 */
[----:B------:R-:W-:Y:S01]  /*0760*/  CS2R R112, SRZ ;  /* 0x0000000000707805 */ /* 0x000fe2000001ff00 */
[----:B------:R-:W-:Y:S01]  /*0770*/  IABS R65, R14 ;  /* 0x0000000e00417213 */ /* 0x000fe20000000000 */
[----:B------:R-:W-:Y:S01]  /*0780*/  CS2R R114, SRZ ;  /* 0x0000000000727805 */ /* 0x000fe2000001ff00 */
[C---:B------:R-:W-:Y:S01]  /*0790*/  IADD3 R15, R8.reuse, 0x70, RZ ;  /* 0x00000070080f7810 */ /* 0x040fe20007ffe0ff */
[----:B-1----:R-:W1:Y:S01]  /*07a0*/  MUFU.RCP R5, R5 ;  /* 0x0000000500057308 */ /* 0x002e620000001000 */
[----:B------:R-:W-:Y:S01]  /*07b0*/  IADD3 R10, R8, 0x78, RZ ;  /* 0x00000078080a7810 */ /* 0x000fe20007ffe0ff */
[----:B------:R-:W-:Y:S01]  /*07c0*/  CS2R R100, SRZ ;  /* 0x0000000000647805 */ /* 0x000fe2000001ff00 */
[----:B------:R-:W-:Y:S01]  /*07d0*/  IABS R64, R15 ;  /* 0x0000000f00407213 */ /* 0x000fe20000000000 */
[----:B------:R-:W-:Y:S01]  /*07e0*/  CS2R R102, SRZ ;  /* 0x0000000000667805 */ /* 0x000fe2000001ff00 */
[----:B------:R-:W-:Y:S01]  /*07f0*/  IABS R66, R10 ;  /* 0x0000000a00427213 */ /* 0x000fe20000000000 */
[----:B------:R-:W-:Y:S01]  /*0800*/  CS2R R84, SRZ ;  /* 0x0000000000547805 */ /* 0x000fe2000001ff00 */
[----:B------:R-:W-:Y:S01]  /*0810*/  ISETP.GE.AND P6, PT, R9, RZ, PT ;  /* 0x000000ff0900720c */ /* 0x000fe20003fc6270 */
[----:B------:R-:W-:Y:S01]  /*0820*/  CS2R R86, SRZ ;  /* 0x0000000000567805 */ /* 0x000fe2000001ff00 */
[----:B------:R-:W-:Y:S01]  /*0830*/  ISETP.GE.AND P5, PT, R10, RZ, PT ;  /* 0x000000ff0a00720c */ /* 0x000fe20003fa6270 */
[----:B------:R-:W-:Y:S01]  /*0840*/  CS2R R96, SRZ ;  /* 0x0000000000607805 */ /* 0x000fe2000001ff00 */
[----:B------:R-:W-:Y:S01]  /*0850*/  LOP3.LUT R125, R125, 0x3fe, R12, 0x78, !PT ;  /* 0x000003fe7d7d7812 */ /* 0x000fe200078e780c */
[----:B------:R-:W-:Y:S01]  /*0860*/  CS2R R98, SRZ ;  /* 0x0000000000627805 */ /* 0x000fe2000001ff00 */
[----:B------:R-:W-:Y:S01]  /*0870*/  IADD3 R10, R8, 0x68, RZ ;  /* 0x00000068080a7810 */ /* 0x000fe20007ffe0ff */
[----:B------:R-:W-:Y:S01]  /*0880*/  CS2R R104, SRZ ;  /* 0x0000000000687805 */ /* 0x000fe2000001ff00 */
[----:B------:R-:W-:Y:S01]  /*0890*/  ISETP.GE.AND P2, PT, R14, RZ, PT ;  /* 0x000000ff0e00720c */ /* 0x000fe20003f46270 */
[----:B------:R-:W-:Y:S01]  /*08a0*/  CS2R R106, SRZ ;  /* 0x00000000006a7805 */ /* 0x000fe2000001ff00 */
[----:B-1----:R-:W-:Y:S01]  /*08b0*/  IADD3 R2, R5, 0xffffffe, RZ ;  /* 0x0ffffffe05027810 */ /* 0x002fe20007ffe0ff */
[----:B------:R-:W-:Y:S01]  /*08c0*/  CS2R R88, SRZ ;  /* 0x0000000000587805 */ /* 0x000fe2000001ff00 */
[----:B------:R-:W-:Y:S01]  /*08d0*/  IABS R62, R10 ;  /* 0x0000000a003e7213 */ /* 0x000fe20000000000 */
[----:B------:R-:W-:Y:S01]  /*08e0*/  CS2R R90, SRZ ;  /* 0x00000000005a7805 */ /* 0x000fe2000001ff00 */
[----:B------:R1:W4:Y:S01]  /*08f0*/  F2I.FTZ.U32.TRUNC.NTZ R3, R2 ;  /* 0x0000000200037305 */ /* 0x000322000021f000 */
[C---:B------:R-:W-:Y:S01]  /*0900*/  IADD3 R20, R8.reuse, 0x2c, RZ ;  /* 0x0000002c08147810 */ /* 0x040fe20007ffe0ff */
[----:B------:R-:W-:Y:S01]  /*0910*/  CS2R R80, SRZ ;  /* 0x0000000000507805 */ /* 0x000fe2000001ff00 */
[C---:B------:R-:W-:Y:S01]  /*0920*/  IADD3 R22, R8.reuse, 0x28, RZ ;  /* 0x0000002808167810 */ /* 0x040fe20007ffe0ff */
[----:B------:R-:W-:Y:S01]  /*0930*/  CS2R R82, SRZ ;  /* 0x0000000000527805 */ /* 0x000fe2000001ff00 */
[----:B------:R-:W-:Y:S01]  /*0940*/  IABS R14, R20 ;  /* 0x00000014000e7213 */ /* 0x000fe20000000000 */
[----:B------:R-:W-:Y:S01]  /*0950*/  CS2R R44, SRZ ;  /* 0x00000000002c7805 */ /* 0x000fe2000001ff00 */
[C---:B0-----:R-:W-:Y:S01]  /*0960*/  IADD3 R26, R8.reuse, 0x24, RZ ;  /* 0x00000024081a7810 */ /* 0x041fe20007ffe0ff */
[----:B------:R-:W-:Y:S01]  /*0970*/  CS2R R46, SRZ ;  /* 0x00000000002e7805 */ /* 0x000fe2000001ff00 */
[----:B-1----:R-:W-:Y:S01]  /*0980*/  IMAD.MOV.U32 R2, RZ, RZ, RZ ;  /* 0x000000ffff027224 */ /* 0x002fe200078e00ff */
[----:B------:R-:W-:Y:S01]  /*0990*/  IADD3 R28, R8, 0x20, RZ ;  /* 0x00000020081c7810 */ /* 0x000fe20007ffe0ff */
[----:B------:R-:W-:Y:S01]  /*09a0*/  CS2R R50, SRZ ;  /* 0x0000000000327805 */ /* 0x000fe2000001ff00 */
[----:B------:R-:W-:-:S02]  /*09b0*/  IABS R17, R26 ;  /* 0x0000001a00117213 */ /* 0x000fc40000000000 */
[----:B------:R-:W-:Y:S01]  /*09c0*/  IABS R19, R28 ;  /* 0x0000001c00137213 */ /* 0x000fe20000000000 */
[--C-:B----4-:R-:W-:Y:S01]  /*09d0*/  IMAD.MOV R11, RZ, RZ, -R3.reuse ;  /* 0x000000ffff0b7224 */ /* 0x110fe200078e0a03 */
[C---:B------:R-:W-:Y:S02]  /*09e0*/  IADD3 R30, R8.reuse, 0x1c, RZ ;  /* 0x0000001c081e7810 */ /* 0x040fe40007ffe0ff */
[C---:B------:R-:W-:Y:S01]  /*09f0*/  IADD3 R32, R8.reuse, 0x18, RZ ;  /* 0x0000001808207810 */ /* 0x040fe20007ffe0ff */
[----:B------:R-:W-:Y:S01]  /*0a00*/  IMAD R11, R11, R4, RZ ;  /* 0x000000040b0b7224 */ /* 0x000fe200078e02ff */
[----:B------:R-:W-:Y:S02]  /*0a10*/  IABS R21, R30 ;  /* 0x0000001e00157213 */ /* 0x000fe40000000000 */
[----:B------:R-:W-:Y:S01]  /*0a20*/  IABS R23, R32 ;  /* 0x0000002000177213 */ /* 0x000fe20000000000 */
[----:B------:R-:W-:Y:S01]  /*0a30*/  IMAD.HI.U32 R3, R3, R11, R2 ;  /* 0x0000000b03037227 */ /* 0x000fe200078e0002 */
[----:B------:R-:W-:-:S02]  /*0a40*/  IADD3 R34, R8, 0x14, RZ ;  /* 0x0000001408227810 */ /* 0x000fc40007ffe0ff */
[C---:B------:R-:W-:Y:S02]  /*0a50*/  IADD3 R36, R8.reuse, 0x8, RZ ;  /* 0x0000000808247810 */ /* 0x040fe40007ffe0ff */
[----:B------:R-:W-:Y:S01]  /*0a60*/  IABS R27, R34 ;  /* 0x00000022001b7213 */ /* 0x000fe20000000000 */
[C---:B------:R-:W-:Y:S01]  /*0a70*/  IMAD.HI.U32 R2, R3.reuse, R67, RZ ;  /* 0x0000004303027227 */ /* 0x040fe200078e00ff */
[----:B------:R-:W-:Y:S02]  /*0a80*/  IADD3 R38, R8, 0x4, RZ ;  /* 0x0000000408267810 */ /* 0x000fe40007ffe0ff */
[----:B------:R-:W-:Y:S01]  /*0a90*/  LOP3.LUT R55, RZ, c[0x0][0x17c], RZ, 0x33, !PT ;  /* 0x00005f00ff377a12 */ /* 0x000fe200078e33ff */
[----:B------:R-:W-:Y:S01]  /*0aa0*/  IMAD.MOV R5, RZ, RZ, -R2 ;  /* 0x000000ffff057224 */ /* 0x000fe200078e0a02 */
[----:B--2---:R-:W-:Y:S01]  /*0ab0*/  SHF.R.U32.HI R69, RZ, 0x8, R69 ;  /* 0x00000008ff457819 */ /* 0x004fe20000011645 */
[----:B------:R-:W-:Y:S01]  /*0ac0*/  IMAD.HI.U32 R11, R3, R65, RZ ;  /* 0x00000041030b7227 */ /* 0x000fe200078e00ff */
[----:B------:R-:W-:-:S02]  /*0ad0*/  LOP3.LUT R122, R48, 0x28, RZ, 0xfc, !PT ;  /* 0x00000028307a7812 */ /* 0x000fc400078efcff */
[----:B------:R-:W-:Y:S01]  /*0ae0*/  SGXT.U32 R69, R69, 0x1 ;  /* 0x000000014545781a */ /* 0x000fe20000000000 */
[C---:B------:R-:W-:Y:S01]  /*0af0*/  IMAD R67, R4.reuse, R5, R67 ;  /* 0x0000000504437224 */ /* 0x040fe200078e0243 */
[----:B------:R-:W-:Y:S01]  /*0b00*/  SHF.R.S32.HI R5, RZ, 0x1f, R6 ;  /* 0x0000001fff057819 */ /* 0x000fe20000011406 */
[----:B------:R-:W-:Y:S01]  /*0b10*/  IMAD.MOV R11, RZ, RZ, -R11 ;  /* 0x000000ffff0b7224 */ /* 0x000fe200078e0a0b */
[----:B------:R-:W-:Y:S01]  /*0b20*/  LOP3.LUT R69, R69, 0x7e, RZ, 0xfc, !PT ;  /* 0x0000007e45457812 */ /* 0x000fe200078efcff */
[C---:B------:R-:W-:Y:S01]  /*0b30*/  IMAD.HI.U32 R2, R3.reuse, R66, RZ ;  /* 0x0000004203027227 */ /* 0x040fe200078e00ff */
[----:B------:R-:W-:Y:S02]  /*0b40*/  ISETP.GT.U32.AND P0, PT, R4, R67, PT ;  /* 0x000000430400720c */ /* 0x000fe40003f04070 */
[----:B------:R-:W-:Y:S01]  /*0b50*/  LOP3.LUT R119, R48, 0x22, RZ, 0xfc, !PT ;  /* 0x0000002230777812 */ /* 0x000fe200078efcff */
[----:B------:R-:W-:Y:S01]  /*0b60*/  IMAD R65, R4, R11, R65 ;  /* 0x0000000b04417224 */ /* 0x000fe200078e0241 */
[C---:B------:R-:W-:Y:S01]  /*0b70*/  LOP3.LUT R117, R48.reuse, 0x1e, RZ, 0xfc, !PT ;  /* 0x0000001e30757812 */ /* 0x040fe200078efcff */
[----:B------:R-:W-:Y:S01]  /*0b80*/  IMAD.HI.U32 R11, R3, R64, RZ ;  /* 0x00000040030b7227 */ /* 0x000fe200078e00ff */
[----:B------:R-:W-:-:S02]  /*0b90*/  LOP3.LUT R123, R48, 0x2a, RZ, 0xfc, !PT ;  /* 0x0000002a307b7812 */ /* 0x000fc400078efcff */
[C---:B------:R-:W-:Y:S01]  /*0ba0*/  LOP3.LUT R120, R48.reuse, 0x24, RZ, 0xfc, !PT ;  /* 0x0000002430787812 */ /* 0x040fe200078efcff */
[----:B------:R-:W-:Y:S01]  /*0bb0*/  IMAD.MOV R11, RZ, RZ, -R11 ;  /* 0x000000ffff0b7224 */ /* 0x000fe200078e0a0b */
[----:B------:R-:W-:Y:S01]  /*0bc0*/  LOP3.LUT R118, R48, 0x20, RZ, 0xfc, !PT ;  /* 0x0000002030767812 */ /* 0x000fe200078efcff */
[----:B------:R-:W-:Y:S01]  /*0bd0*/  IMAD.MOV R13, RZ, RZ, -R2 ;  /* 0x000000ffff0d7224 */ /* 0x000fe200078e0a02 */
[----:B------:R-:W-:Y:S01]  /*0be0*/  LEA.HI R2, R5, R6, RZ, 0x7 ;  /* 0x0000000605027211 */ /* 0x000fe200078f38ff */
[----:B------:R-:W-:Y:S01]  /*0bf0*/  IMAD R64, R4, R11, R64 ;  /* 0x0000000b04407224 */ /* 0x000fe200078e0240 */
[----:B------:R-:W-:Y:S01]  /*0c00*/  LOP3.LUT R6, R42, 0x7, RZ, 0xc0, !PT ;  /* 0x000000072a067812 */ /* 0x000fe200078ec0ff */
[----:B------:R-:W-:Y:S01]  /*0c10*/  IMAD R66, R4, R13, R66 ;  /* 0x0000000d04427224 */ /* 0x000fe200078e0242 */
[----:B------:R-:W-:Y:S01]  /*0c20*/  IADD3 R13, R8, 0x6c, RZ ;  /* 0x0000006c080d7810 */ /* 0x000fe20007ffe0ff */
[----:B------:R-:W-:Y:S01]  /*0c30*/  @!P0 IMAD.IADD R67, R67, 0x1, -R4 ;  /* 0x0000000143438824 */ /* 0x000fe200078e0a04 */
[----:B------:R-:W-:Y:S01]  /*0c40*/  ISETP.GT.U32.AND P4, PT, R4, R64, PT ;  /* 0x000000400400720c */ /* 0x000fe20003f84070 */
[----:B------:R-:W-:Y:S01]  /*0c50*/  IMAD.SHL.U32 R5, R6, 0x10, RZ ;  /* 0x0000001006057824 */ /* 0x000fe200078e00ff */
[C---:B------:R-:W-:Y:S01]  /*0c60*/  ISETP.GT.U32.AND P1, PT, R4.reuse, R66, PT ;  /* 0x000000420400720c */ /* 0x040fe20003f24070 */
[----:B------:R-:W-:Y:S01]  /*0c70*/  STL [R1+0x168], R2 ;  /* 0x0001680201007387 */ /* 0x000fe20000100800 */
[----:B------:R-:W-:Y:S01]  /*0c80*/  ISETP.GT.U32.AND P3, PT, R4, R67, PT ;  /* 0x000000430400720c */ /* 0x000fe20003f64070 */
[----:B------:R-:W-:Y:S01]  /*0c90*/  IMAD R69, R69, c[0x0][0x188], RZ ;  /* 0x0000620045457a24 */ /* 0x000fe200078e02ff */
[----:B------:R-:W-:Y:S01]  /*0ca0*/  IABS R63, R13 ;  /* 0x0000000d003f7213 */ /* 0x000fe20000000000 */
[----:B------:R0:W-:Y:S01]  /*0cb0*/  STL [R1+0x170], R125 ;  /* 0x0001707d01007387 */ /* 0x0001e20000100800 */
[----:B------:R-:W-:-:S02]  /*0cc0*/  LOP3.LUT R5, R5, 0x30, R12, 0x78, !PT ;  /* 0x0000003005057812 */ /* 0x000fc400078e780c */
[----:B------:R-:W-:Y:S01]  /*0cd0*/  LOP3.LUT R12, R12, 0x10, RZ, 0xc0, !PT ;  /* 0x000000100c0c7812 */ /* 0x000fe200078ec0ff */
[----:B------:R-:W-:Y:S01]  /*0ce0*/  IMAD.HI.U32 R9, R3, R63, RZ ;  /* 0x0000003f03097227 */ /* 0x000fe200078e00ff */
[----:B------:R-:W-:Y:S02]  /*0cf0*/  ISETP.GT.U32.AND P0, PT, R4, R65, PT ;  /* 0x000000410400720c */ /* 0x000fe40003f04070 */
[----:B------:R-:W-:Y:S01]  /*0d00*/  LEA.HI R7, R7, R12, RZ, 0x1e ;  /* 0x0000000c07077211 */ /* 0x000fe200078ff0ff */
[----:B------:R-:W-:Y:S01]  /*0d10*/  IMAD.MOV R9, RZ, RZ, -R9 ;  /* 0x000000ffff097224 */ /* 0x000fe200078e0a09 */
[----:B------:R-:W-:Y:S01]  /*0d20*/  IADD3 R12, R8, 0x64, RZ ;  /* 0x00000064080c7810 */ /* 0x000fe20007ffe0ff */
[--C-:B------:R-:W-:Y:S01]  /*0d30*/  @!P4 IMAD.IADD R64, R64, 0x1, -R4.reuse ;  /* 0x000000014040c824 */ /* 0x100fe200078e0a04 */
[----:B0-----:R-:W-:Y:S01]  /*0d40*/  LOP3.LUT R125, R48, 0x32, RZ, 0xfc, !PT ;  /* 0x00000032307d7812 */ /* 0x001fe200078efcff */
[--C-:B------:R-:W-:Y:S01]  /*0d50*/  @!P1 IMAD.IADD R66, R66, 0x1, -R4.reuse ;  /* 0x0000000142429824 */ /* 0x100fe200078e0a04 */
[----:B------:R-:W-:Y:S01]  /*0d60*/  IABS R61, R12 ;  /* 0x0000000c003d7213 */ /* 0x000fe20000000000 */
[----:B------:R-:W-:Y:S01]  /*0d70*/  @!P3 IMAD.IADD R67, R67, 0x1, -R4 ;  /* 0x000000014343b824 */ /* 0x000fe200078e0a04 */
[C---:B------:R-:W-:Y:S01]  /*0d80*/  ISETP.GT.U32.AND P4, PT, R4.reuse, R64, PT ;  /* 0x000000400400720c */ /* 0x040fe20003f84070 */
[C---:B------:R-:W-:Y:S01]  /*0d90*/  IMAD R63, R4.reuse, R9, R63 ;  /* 0x00000009043f7224 */ /* 0x040fe200078e023f */
[----:B------:R-:W-:Y:S01]  /*0da0*/  ISETP.GT.U32.AND P1, PT, R4, R66, PT ;  /* 0x000000420400720c */ /* 0x000fe20003f24070 */
[----:B------:R-:W-:Y:S01]  /*0db0*/  IMAD.HI.U32 R9, R3, R62, RZ ;  /* 0x0000003e03097227 */ /* 0x000fe200078e00ff */
[----:B------:R-:W-:-:S02]  /*0dc0*/  ISETP.GE.AND P3, PT, R15, RZ, PT ;  /* 0x000000ff0f00720c */ /* 0x000fc40003f66270 */
[----:B------:R-:W-:Y:S01]  /*0dd0*/  IABS R15, R22 ;  /* 0x00000016000f7213 */ /* 0x000fe20000000000 */
[----:B------:R-:W-:Y:S01]  /*0de0*/  @!P6 IMAD.MOV R67, RZ, RZ, -R67 ;  /* 0x000000ffff43e224 */ /* 0x000fe200078e0a43 */
[----:B------:R-:W-:Y:S01]  /*0df0*/  ISETP.GT.U32.AND P6, PT, R4, R63, PT ;  /* 0x0000003f0400720c */ /* 0x000fe20003fc4070 */
[----:B------:R-:W-:Y:S01]  /*0e00*/  IMAD.MOV R11, RZ, RZ, -R9 ;  /* 0x000000ffff0b7224 */ /* 0x000fe200078e0a09 */
[C---:B------:R-:W-:Y:S01]  /*0e10*/  LOP3.LUT R2, R48.reuse, 0x30, RZ, 0xfc, !PT ;  /* 0x0000003030027812 */ /* 0x040fe200078efcff */
[----:B------:R-:W-:Y:S01]  /*0e20*/  IMAD.HI.U32 R9, R3, R61, RZ ;  /* 0x0000003d03097227 */ /* 0x000fe200078e00ff */
[----:B---3--:R-:W-:Y:S02]  /*0e30*/  SHF.R.U32.HI R69, RZ, 0x8, R68 ;  /* 0x00000008ff457819 */ /* 0x008fe40000011644 */
[----:B------:R-:W-:Y:S01]  /*0e40*/  LOP3.LUT R116, R48, 0x1c, RZ, 0xfc, !PT ;  /* 0x0000001c30747812 */ /* 0x000fe200078efcff */
[----:B------:R-:W-:Y:S01]  /*0e50*/  @!P0 IMAD.IADD R65, R65, 0x1, -R4 ;  /* 0x0000000141418824 */ /* 0x000fe200078e0a04 */
[----:B------:R-:W-:Y:S01]  /*0e60*/  SGXT.U32 R69, R69, 0x1 ;  /* 0x000000014545781a */ /* 0x000fe20000000000 */
[----:B------:R-:W-:Y:S01]  /*0e70*/  IMAD R62, R4, R11, R62 ;  /* 0x0000000b043e7224 */ /* 0x000fe200078e023e */
[----:B------:R-:W-:Y:S01]  /*0e80*/  IADD3 R11, R8, 0x58, RZ ;  /* 0x00000058080b7810 */ /* 0x000fe20007ffe0ff */
[----:B------:R-:W-:Y:S01]  /*0e90*/  IMAD.MOV R9, RZ, RZ, -R9 ;  /* 0x000000ffff097224 */ /* 0x000fe200078e0a09 */
[----:B------:R-:W-:Y:S01]  /*0ea0*/  ISETP.GT.U32.AND P0, PT, R4, R65, PT ;  /* 0x000000410400720c */ /* 0x000fe20003f04070 */
[--C-:B------:R-:W-:Y:S01]  /*0eb0*/  @!P4 IMAD.IADD R64, R64, 0x1, -R4.reuse ;  /* 0x000000014040c824 */ /* 0x100fe200078e0a04 */
[C---:B------:R-:W-:Y:S01]  /*0ec0*/  ISETP.GT.U32.AND P4, PT, R4.reuse, R62, PT ;  /* 0x0000003e0400720c */ /* 0x040fe20003f84070 */
[----:B------:R-:W-:Y:S01]  /*0ed0*/  IMAD R61, R4, R9, R61 ;  /* 0x00000009043d7224 */ /* 0x000fe200078e023d */
[----:B------:R-:W-:Y:S01]  /*0ee0*/  IABS R58, R11 ;  /* 0x0000000b003a7213 */ /* 0x000fe20000000000 */
[--C-:B------:R-:W-:Y:S01]  /*0ef0*/  @!P1 IMAD.IADD R66, R66, 0x1, -R4.reuse ;  /* 0x0000000142429824 */ /* 0x100fe200078e0a04 */
[----:B------:R-:W-:Y:S01]  /*0f00*/  ISETP.GE.AND P1, PT, R13, RZ, PT ;  /* 0x000000ff0d00720c */ /* 0x000fe20003f26270 */
[----:B------:R-:W-:Y:S01]  /*0f10*/  @!P6 IMAD.IADD R63, R63, 0x1, -R4 ;  /* 0x000000013f3fe824 */ /* 0x000fe200078e0a04 */
[----:B------:R-:W-:Y:S01]  /*0f20*/  IADD3 R13, R8, 0x60, RZ ;  /* 0x00000060080d7810 */ /* 0x000fe20007ffe0ff */
[----:B------:R-:W-:Y:S01]  /*0f30*/  @!P3 IMAD.MOV R64, RZ, RZ, -R64 ;  /* 0x000000ffff40b224 */ /* 0x000fe200078e0a40 */
[C---:B------:R-:W-:Y:S01]  /*0f40*/  ISETP.GT.U32.AND P3, PT, R4.reuse, R61, PT ;  /* 0x0000003d0400720c */ /* 0x040fe20003f64070 */
[----:B------:R-:W-:Y:S01]  /*0f50*/  @!P5 IMAD.MOV R66, RZ, RZ, -R66 ;  /* 0x000000ffff42d224 */ /* 0x000fe200078e0a42 */
[----:B------:R-:W-:Y:S01]  /*0f60*/  IABS R60, R13 ;  /* 0x0000000d003c7213 */ /* 0x000fe20000000000 */
[--C-:B------:R-:W-:Y:S01]  /*0f70*/  @!P0 IMAD.IADD R65, R65, 0x1, -R4.reuse ;  /* 0x0000000141418824 */ /* 0x100fe200078e0a04 */
[----:B------:R-:W-:Y:S01]  /*0f80*/  ISETP.GT.U32.AND P5, PT, R4, R63, PT ;  /* 0x0000003f0400720c */ /* 0x000fe20003fa4070 */
[----:B------:R-:W-:Y:S01]  /*0f90*/  @!P4 IMAD.IADD R62, R62, 0x1, -R4 ;  /* 0x000000013e3ec824 */ /* 0x000fe200078e0a04 */
[----:B------:R-:W-:Y:S01]  /*0fa0*/  ISETP.GE.AND P0, PT, R10, RZ, PT ;  /* 0x000000ff0a00720c */ /* 0x000fe20003f06270 */
[----:B------:R-:W-:Y:S01]  /*0fb0*/  IMAD.HI.U32 R9, R3, R60, RZ ;  /* 0x0000003c03097227 */ /* 0x000fe200078e00ff */
[----:B------:R-:W-:-:S02]  /*0fc0*/  IADD3 R10, R8, 0x5c, RZ ;  /* 0x0000005c080a7810 */ /* 0x000fc40007ffe0ff */
[----:B------:R-:W-:Y:S01]  /*0fd0*/  ISETP.GT.U32.AND P4, PT, R4, R62, PT ;  /* 0x0000003e0400720c */ /* 0x000fe20003f84070 */
[----:B------:R-:W-:Y:S01]  /*0fe0*/  IMAD.MOV R9, RZ, RZ, -R9 ;  /* 0x000000ffff097224 */ /* 0x000fe200078e0a09 */
[----:B------:R-:W-:Y:S01]  /*0ff0*/  IABS R59, R10 ;  /* 0x0000000a003b7213 */ /* 0x000fe20000000000 */
[----:B------:R-:W-:Y:S01]  /*1000*/  @!P3 IMAD.IADD R61, R61, 0x1, -R4 ;  /* 0x000000013d3db824 */ /* 0x000fe200078e0a04 */
[----:B------:R-:W-:Y:S01]  /*1010*/  ISETP.GE.AND P6, PT, R12, RZ, PT ;  /* 0x000000ff0c00720c */ /* 0x000fe20003fc6270 */
[----:B------:R-:W-:Y:S01]  /*1020*/  IMAD R60, R4, R9, R60 ;  /* 0x00000009043c7224 */ /* 0x000fe200078e023c */
[----:B------:R-:W-:Y:S01]  /*1030*/  IADD3 R12, R8, 0x54, RZ ;  /* 0x00000054080c7810 */ /* 0x000fe20007ffe0ff */
[----:B------:R-:W-:Y:S01]  /*1040*/  @!P5 IMAD.IADD R63, R63, 0x1, -R4 ;  /* 0x000000013f3fd824 */ /* 0x000fe200078e0a04 */
        /* <DEDUP_REMOVED lines=9> */
[C---:B------:R-:W-:Y:S02]  /*10e0*/  LOP3.LUT R78, R48.reuse, 0x10, RZ, 0xfc, !PT ;  /* 0x00000010304e7812 */ /* 0x040fe400078efcff */
[----:B------:R-:W-:Y:S01]  /*10f0*/  LOP3.LUT R75, R48, 0xa, RZ, 0xfc, !PT ;  /* 0x0000000a304b7812 */ /* 0x000fe200078efcff */
[--C-:B------:R-:W-:Y:S01]  /*1100*/  @!P4 IMAD.IADD R62, R62, 0x1, -R4.reuse ;  /* 0x000000013e3ec824 */ /* 0x100fe200078e0a04 */
[----:B------:R-:W-:Y:S01]  /*1110*/  ISETP.GE.AND P4, PT, R11, RZ, PT ;  /* 0x000000ff0b00720c */ /* 0x000fe20003f86270 */
[----:B------:R-:W-:Y:S01]  /*1120*/  IMAD.MOV R11, RZ, RZ, -R9 ;  /* 0x000000ffff0b7224 */ /* 0x000fe200078e0a09 */
[----:B------:R-:W-:Y:S01]  /*1130*/  LOP3.LUT R72, R48, 0x4, RZ, 0xfc, !PT ;  /* 0x0000000430487812 */ /* 0x000fe200078efcff */
[----:B------:R-:W-:Y:S01]  /*1140*/  IMAD R59, R4, R10, R59 ;  /* 0x0000000a043b7224 */ /* 0x000fe200078e023b */
[C---:B------:R-:W-:Y:S01]  /*1150*/  LOP3.LUT R94, R48.reuse, 0x18, RZ, 0xfc, !PT ;  /* 0x00000018305e7812 */ /* 0x040fe200078efcff */
[----:B------:R-:W-:Y:S01]  /*1160*/  @!P3 IMAD.IADD R61, R61, 0x1, -R4 ;  /* 0x000000013d3db824 */ /* 0x000fe200078e0a04 */
[----:B------:R-:W-:Y:S01]  /*1170*/  LOP3.LUT R95, R48, 0x1a, RZ, 0xfc, !PT ;  /* 0x0000001a305f7812 */ /* 0x000fe200078efcff */
[C---:B------:R-:W-:Y:S01]  /*1180*/  IMAD R58, R4.reuse, R11, R58 ;  /* 0x0000000b043a7224 */ /* 0x040fe200078e023a */
[----:B------:R-:W-:Y:S01]  /*1190*/  ISETP.GT.U32.AND P3, PT, R4, R59, PT ;  /* 0x0000003b0400720c */ /* 0x000fe20003f64070 */
[----:B------:R-:W-:Y:S01]  /*11a0*/  @!P1 IMAD.IADD R60, R60, 0x1, -R4 ;  /* 0x000000013c3c9824 */ /* 0x000fe200078e0a04 */
[----:B------:R-:W-:Y:S01]  /*11b0*/  IADD3 R11, R8, 0x50, RZ ;  /* 0x00000050080b7810 */ /* 0x000fe20007ffe0ff */
[----:B------:R-:W-:Y:S01]  /*11c0*/  @!P6 IMAD.MOV R61, RZ, RZ, -R61 ;  /* 0x000000ffff3de224 */ /* 0x000fe200078e0a3d */
[C---:B------:R-:W-:Y:S01]  /*11d0*/  ISETP.GT.U32.AND P6, PT, R4.reuse, R58, PT ;  /* 0x0000003a0400720c */ /* 0x040fe20003fc4070 */
[----:B------:R-:W-:Y:S01]  /*11e0*/  IMAD.HI.U32 R9, R3, R57, RZ ;  /* 0x0000003903097227 */ /* 0x000fe200078e00ff */
[----:B------:R-:W-:-:S02]  /*11f0*/  ISETP.GT.U32.AND P1, PT, R4, R60, PT ;  /* 0x0000003c0400720c */ /* 0x000fc40003f24070 */
[----:B------:R-:W-:Y:S01]  /*1200*/  IABS R56, R11 ;  /* 0x0000000b00387213 */ /* 0x000fe20000000000 */
[----:B------:R-:W-:Y:S01]  /*1210*/  IMAD.MOV R9, RZ, RZ, -R9 ;  /* 0x000000ffff097224 */ /* 0x000fe200078e0a09 */
[----:B------:R-:W-:Y:S01]  /*1220*/  LOP3.LUT R79, R48, 0x12, RZ, 0xfc, !PT ;  /* 0x00000012304f7812 */ /* 0x000fe200078efcff */
[----:B------:R-:W-:Y:S01]  /*1230*/  @!P2 IMAD.MOV R65, RZ, RZ, -R65 ;  /* 0x000000ffff41a224 */ /* 0x000fe200078e0a41 */
[----:B------:R-:W-:Y:S01]  /*1240*/  ISETP.GE.AND P2, PT, R13, RZ, PT ;  /* 0x000000ff0d00720c */ /* 0x000fe20003f46270 */
[----:B------:R-:W-:Y:S01]  /*1250*/  IMAD R57, R4, R9, R57 ;  /* 0x0000000904397224 */ /* 0x000fe200078e0239 */
[----:B------:R-:W-:Y:S01]  /*1260*/  IADD3 R13, R8, 0x48, RZ ;  /* 0x00000048080d7810 */ /* 0x000fe20007ffe0ff */
[----:B------:R-:W-:Y:S01]  /*1270*/  @!P0 IMAD.MOV R62, RZ, RZ, -R62 ;  /* 0x000000ffff3e8224 */ /* 0x000fe200078e0a3e */
[----:B------:R-:W-:Y:S01]  /*1280*/  ISETP.GE.AND P0, PT, R12, RZ, PT ;  /* 0x000000ff0c00720c */ /* 0x000fe20003f06270 */
[--C-:B------:R-:W-:Y:S01]  /*1290*/  @!P3 IMAD.IADD R59, R59, 0x1, -R4.reuse ;  /* 0x000000013b3bb824 */ /* 0x100fe200078e0a04 */
[----:B------:R-:W-:Y:S01]  /*12a0*/  IADD3 R12, R8, 0x4c, RZ ;  /* 0x0000004c080c7810 */ /* 0x000fe20007ffe0ff */
[--C-:B------:R-:W-:Y:S01]  /*12b0*/  @!P6 IMAD.IADD R58, R58, 0x1, -R4.reuse ;  /* 0x000000013a3ae824 */ /* 0x100fe200078e0a04 */
[----:B------:R-:W-:Y:S01]  /*12c0*/  IABS R52, R13 ;  /* 0x0000000d00347213 */ /* 0x000fe20000000000 */
[----:B------:R-:W-:Y:S01]  /*12d0*/  @!P1 IMAD.IADD R60, R60, 0x1, -R4 ;  /* 0x000000013c3c9824 */ /* 0x000fe200078e0a04 */
[----:B------:R-:W-:Y:S01]  /*12e0*/  ISETP.GT.U32.AND P1, PT, R4, R57, PT ;  /* 0x000000390400720c */ /* 0x000fe20003f24070 */
[----:B------:R-:W-:Y:S01]  /*12f0*/  IMAD.HI.U32 R9, R3, R56, RZ ;  /* 0x0000003803097227 */ /* 0x000fe200078e00ff */
[----:B------:R-:W-:-:S02]  /*1300*/  IABS R54, R12 ;  /* 0x0000000c00367213 */ /* 0x000fc40000000000 */
[C---:B------:R-:W-:Y:S01]  /*1310*/  ISETP.GT.U32.AND P3, PT, R4.reuse, R59, PT ;  /* 0x0000003b0400720c */ /* 0x040fe20003f64070 */
[----:B------:R-:W-:Y:S01]  /*1320*/  IMAD.MOV R9, RZ, RZ, -R9 ;  /* 0x000000ffff097224 */ /* 0x000fe200078e0a09 */
[----:B------:R-:W-:Y:S01]  /*1330*/  ISETP.GT.U32.AND P6, PT, R4, R58, PT ;  /* 0x0000003a0400720c */ /* 0x000fe20003fc4070 */
[----:B------:R-:W-:Y:S01]  /*1340*/  IMAD.HI.U32 R10, R3, R54, RZ ;  /* 0x00000036030a7227 */ /* 0x000fe200078e00ff */
[C---:B------:R-:W-:Y:S02]  /*1350*/  LOP3.LUT R92, R48.reuse, 0x14, RZ, 0xfc, !PT ;  /* 0x00000014305c7812 */ /* 0x040fe400078efcff */
[----:B------:R-:W-:Y:S01]  /*1360*/  LOP3.LUT R76, R48, 0xc, RZ, 0xfc, !PT ;  /* 0x0000000c304c7812 */ /* 0x000fe200078efcff */
[----:B------:R-:W-:Y:S01]  /*1370*/  @!P2 IMAD.MOV R60, RZ, RZ, -R60 ;  /* 0x000000ffff3ca224 */ /* 0x000fe200078e0a3c */
[----:B------:R-:W-:Y:S01]  /*1380*/  ISETP.GE.AND P2, PT, R11, RZ, PT ;  /* 0x000000ff0b00720c */ /* 0x000fe20003f46270 */
[----:B------:R-:W-:Y:S01]  /*1390*/  IMAD.MOV R11, RZ, RZ, -R10 ;  /* 0x000000ffff0b7224 */ /* 0x000fe200078e0a0a */
[----:B------:R-:W-:Y:S01]  /*13a0*/  IADD3 R10, R8, 0x44, RZ ;  /* 0x00000044080a7810 */ /* 0x000fe20007ffe0ff */
[----:B------:R-:W-:Y:S01]  /*13b0*/  IMAD R56, R4, R9, R56 ;  /* 0x0000000904387224 */ /* 0x000fe200078e0238 */
[----:B------:R-:W-:Y:S01]  /*13c0*/  LOP3.LUT R77, R48, 0xe, RZ, 0xfc, !PT ;  /* 0x0000000e304d7812 */ /* 0x000fe200078efcff */
[--C-:B------:R-:W-:Y:S01]  /*13d0*/  @!P1 IMAD.IADD R57, R57, 0x1, -R4.reuse ;  /* 0x0000000139399824 */ /* 0x100fe200078e0a04 */
[----:B------:R-:W-:Y:S01]  /*13e0*/  IABS R41, R10 ;  /* 0x0000000a00297213 */ /* 0x000fe20000000000 */
[----:B------:R-:W-:Y:S01]  /*13f0*/  @!P3 IMAD.IADD R59, R59, 0x1, -R4 ;  /* 0x000000013b3bb824 */ /* 0x000fe200078e0a04 */
[----:B------:R-:W-:Y:S01]  /*1400*/  ISETP.GE.AND P3, PT, R12, RZ, PT ;  /* 0x000000ff0c00720c */ /* 0x000fe20003f66270 */
[C---:B------:R-:W-:Y:S01]  /*1410*/  IMAD R54, R4.reuse, R11, R54 ;  /* 0x0000000b04367224 */ /* 0x040fe200078e0236 */
[----:B------:R-:W-:Y:S01]  /*1420*/  ISETP.GT.U32.AND P1, PT, R4, R57, PT ;  /* 0x000000390400720c */ /* 0x000fe20003f24070 */
[----:B------:R-:W-:Y:S01]  /*1430*/  @!P6 IMAD.IADD R58, R58, 0x1, -R4 ;  /* 0x000000013a3ae824 */ /* 0x000fe200078e0a04 */
[----:B------:R-:W-:Y:S01]  /*1440*/  ISETP.GT.U32.AND P6, PT, R4, R56, PT ;  /* 0x000000380400720c */ /* 0x000fe20003fc4070 */
[----:B------:R-:W-:Y:S01]  /*1450*/  IMAD.HI.U32 R9, R3, R52, RZ ;  /* 0x0000003403097227 */ /* 0x000fe200078e00ff */
[----:B------:R-:W-:-:S02]  /*1460*/  IADD3 R12, R8, 0x3c, RZ ;  /* 0x0000003c080c7810 */ /* 0x000fc40007ffe0ff */
[----:B------:R-:W-:Y:S01]  /*1470*/  LOP3.LUT R73, R48, 0x6, RZ, 0xfc, !PT ;  /* 0x0000000630497812 */ /* 0x000fe200078efcff */
[----:B------:R-:W-:Y:S01]  /*1480*/  @!P5 IMAD.MOV R59, RZ, RZ, -R59 ;  /* 0x000000ffff3bd224 */ /* 0x000fe200078e0a3b */
[C---:B------:R-:W-:Y:S01]  /*1490*/  ISETP.GT.U32.AND P5, PT, R4.reuse, R54, PT ;  /* 0x000000360400720c */ /* 0x040fe20003fa4070 */
[----:B------:R-:W-:Y:S01]  /*14a0*/  IMAD.MOV R9, RZ, RZ, -R9 ;  /* 0x000000ffff097224 */ /* 0x000fe200078e0a09 */
[----:B------:R-:W-:Y:S01]  /*14b0*/  IABS R25, R12 ;  /* 0x0000000c00197213 */ /* 0x000fe20000000000 */
[----:B------:R-:W-:Y:S01]  /*14c0*/  @!P4 IMAD.MOV R58, RZ, RZ, -R58 ;  /* 0x000000ffff3ac224 */ /* 0x000fe200078e0a3a */
[----:B------:R-:W-:Y:S01]  /*14d0*/  ISETP.GE.AND P4, PT, R13, RZ, PT ;  /* 0x000000ff0d00720c */ /* 0x000fe20003f86270 */
[----:B------:R-:W-:Y:S01]  /*14e0*/  IMAD R52, R4, R9, R52 ;  /* 0x0000000904347224 */ /* 0x000fe200078e0234 */
[----:B------:R-:W-:Y:S01]  /*14f0*/  IADD3 R13, R8, 0x38, RZ ;  /* 0x00000038080d7810 */ /* 0x000fe20007ffe0ff */
[--C-:B------:R-:W-:Y:S01]  /*1500*/  @!P6 IMAD.IADD R56, R56, 0x1, -R4.reuse ;  /* 0x000000013838e824 */ /* 0x100fe200078e0a04 */
[----:B------:R-:W-:Y:S01]  /*1510*/  ISETP.GE.AND P6, PT, R10, RZ, PT ;  /* 0x000000ff0a00720c */ /* 0x000fe20003fc6270 */
[----:B------:R-:W-:Y:S01]  /*1520*/  @!P1 IMAD.IADD R57, R57, 0x1, -R4 ;  /* 0x0000000139399824 */ /* 0x000fe200078e0a04 */
[----:B------:R-:W-:Y:S01]  /*1530*/  ISETP.GT.U32.AND P1, PT, R4, R52, PT ;  /* 0x000000340400720c */ /* 0x000fe20003f24070 */
[----:B------:R-:W-:Y:S01]  /*1540*/  IMAD.HI.U32 R9, R3, R41, RZ ;  /* 0x0000002903097227 */ /* 0x000fe200078e00ff */
[----:B------:R-:W-:-:S02]  /*1550*/  IADD3 R10, R8, 0x40, RZ ;  /* 0x00000040080a7810 */ /* 0x000fc40007ffe0ff */
[----:B------:R-:W-:Y:S01]  /*1560*/  IABS R24, R13 ;  /* 0x0000000d00187213 */ /* 0x000fe20000000000 */
[--C-:B------:R-:W-:Y:S01]  /*1570*/  @!P5 IMAD.IADD R54, R54, 0x1, -R4.reuse ;  /* 0x000000013636d824 */ /* 0x100fe200078e0a04 */
[C---:B------:R-:W-:Y:S01]  /*1580*/  ISETP.GT.U32.AND P5, PT, R4.reuse, R56, PT ;  /* 0x000000380400720c */ /* 0x040fe20003fa4070 */
[----:B------:R-:W-:Y:S01]  /*1590*/  IMAD.MOV R9, RZ, RZ, -R9 ;  /* 0x000000ffff097224 */ /* 0x000fe200078e0a09 */
[----:B------:R-:W-:Y:S01]  /*15a0*/  IABS R40, R10 ;  /* 0x0000000a00287213 */ /* 0x000fe20000000000 */
[----:B------:R-:W-:Y:S01]  /*15b0*/  @!P0 IMAD.MOV R57, RZ, RZ, -R57 ;  /* 0x000000ffff398224 */ /* 0x000fe200078e0a39 */
[C---:B------:R-:W-:Y:S01]  /*15c0*/  ISETP.GT.U32.AND P0, PT, R4.reuse, R54, PT ;  /* 0x000000360400720c */ /* 0x040fe20003f04070 */
[----:B------:R-:W-:Y:S01]  /*15d0*/  IMAD R41, R4, R9, R41 ;  /* 0x0000000904297224 */ /* 0x000fe200078e0229 */
[----:B------:R-:W-:Y:S01]  /*15e0*/  LOP3.LUT R74, R48, 0x8, RZ, 0xfc, !PT ;  /* 0x00000008304a7812 */ /* 0x000fe200078efcff */
[----:B------:R-:W-:Y:S01]  /*15f0*/  @!P1 IMAD.IADD R52, R52, 0x1, -R4 ;  /* 0x0000000134349824 */ /* 0x000fe200078e0a04 */
[C---:B------:R-:W-:Y:S01]  /*1600*/  LOP3.LUT R71, R48.reuse, 0x2, RZ, 0xfc, !PT ;  /* 0x0000000230477812 */ /* 0x040fe200078efcff */
[----:B------:R-:W-:Y:S01]  /*1610*/  IMAD.HI.U32 R9, R3, R40, RZ ;  /* 0x0000002803097227 */ /* 0x000fe200078e00ff */
[----:B------:R-:W-:-:S02]  /*1620*/  LOP3.LUT R121, R48, 0x26, RZ, 0xfc, !PT ;  /* 0x0000002630797812 */ /* 0x000fc400078efcff */
[----:B------:R-:W-:Y:S01]  /*1630*/  ISETP.GT.U32.AND P1, PT, R4, R52, PT ;  /* 0x000000340400720c */ /* 0x000fe20003f24070 */
[--C-:B------:R-:W-:Y:S01]  /*1640*/  @!P5 IMAD.IADD R56, R56, 0x1, -R4.reuse ;  /* 0x000000013838d824 */ /* 0x100fe200078e0a04 */
[----:B------:R-:W-:Y:S01]  /*1650*/  ISETP.GT.U32.AND P5, PT, R4, R41, PT ;  /* 0x000000290400720c */ /* 0x000fe20003fa4070 */
[----:B------:R-:W-:Y:S02]  /*1660*/  IMAD.MOV R9, RZ, RZ, -R9 ;  /* 0x000000ffff097224 */ /* 0x000fe400078e0a09 */
[----:B------:R-:W-:Y:S01]  /*1670*/  @!P0 IMAD.IADD R54, R54, 0x1, -R4 ;  /* 0x0000000136368824 */ /* 0x000fe200078e0a04 */
[----:B------:R-:W-:Y:S01]  /*1680*/  ISETP.GE.AND P0, PT, R10, RZ, PT ;  /* 0x000000ff0a00720c */ /* 0x000fe20003f06270 */
[----:B------:R-:W-:Y:S01]  /*1690*/  IMAD R40, R4, R9, R40 ;  /* 0x0000000904287224 */ /* 0x000fe200078e0228 */
[----:B------:R-:W-:Y:S01]  /*16a0*/  IADD3 R9, R8, 0x34, RZ ;  /* 0x0000003408097810 */ /* 0x000fe20007ffe0ff */
[----:B------:R-:W-:-:S03]  /*16b0*/  IMAD.HI.U32 R10, R3, R25, RZ ;  /* 0x00000019030a7227 */ /* 0x000fc600078e00ff */
[----:B------:R-:W-:Y:S01]  /*16c0*/  IABS R18, R9 ;  /* 0x0000000900127213 */ /* 0x000fe20000000000 */
[--C-:B------:R-:W-:Y:S01]  /*16d0*/  @!P1 IMAD.IADD R52, R52, 0x1, -R4.reuse ;  /* 0x0000000134349824 */ /* 0x100fe200078e0a04 */
[----:B------:R-:W-:Y:S01]  /*16e0*/  ISETP.GE.AND P1, PT, R12, RZ, PT ;  /* 0x000000ff0c00720c */ /* 0x000fe20003f26270 */
[----:B------:R-:W-:Y:S02]  /*16f0*/  @!P5 IMAD.IADD R41, R41, 0x1, -R4 ;  /* 0x000000012929d824 */ /* 0x000fe400078e0a04 */
[----:B------:R-:W-:Y:S01]  /*1700*/  @!P4 IMAD.MOV R52, RZ, RZ, -R52 ;  /* 0x000000ffff34c224 */ /* 0x000fe200078e0a34 */
[C---:B------:R-:W-:Y:S01]  /*1710*/  ISETP.GT.U32.AND P4, PT, R4.reuse, R40, PT ;  /* 0x000000280400720c */ /* 0x040fe20003f84070 */
[----:B------:R-:W-:Y:S01]  /*1720*/  IMAD.MOV R10, RZ, RZ, -R10 ;  /* 0x000000ffff0a7224 */ /* 0x000fe200078e0a0a */
[----:B------:R-:W-:Y:S01]  /*1730*/  ISETP.GT.U32.AND P5, PT, R4, R41, PT ;  /* 0x000000290400720c */ /* 0x000fe20003fa4070 */
[----:B------:R-:W-:-:S04]  /*1740*/  IMAD.HI.U32 R11, R3, R24, RZ ;  /* 0x00000018030b7227 */ /* 0x000fc800078e00ff */
[----:B------:R-:W-:Y:S01]  /*1750*/  IMAD R25, R4, R10, R25 ;  /* 0x0000000a04197224 */ /* 0x000fe200078e0219 */
[----:B------:R-:W-:Y:S01]  /*1760*/  IADD3 R10, R8, 0x30, RZ ;  /* 0x00000030080a7810 */ /* 0x000fe20007ffe0ff */
[----:B------:R-:W-:Y:S02]  /*1770*/  IMAD.MOV R11, RZ, RZ, -R11 ;  /* 0x000000ffff0b7224 */ /* 0x000fe400078e0a0b */
[----:B------:R-:W-:Y:S01]  /*1780*/  @!P3 IMAD.MOV R54, RZ, RZ, -R54 ;  /* 0x000000ffff36b224 */ /* 0x000fe200078e0a36 */
[----:B------:R-:W-:Y:S01]  /*1790*/  IABS R12, R10 ;  /* 0x0000000a000c7213 */ /* 0x000fe20000000000 */
[--C-:B------:R-:W-:Y:S01]  /*17a0*/  @!P4 IMAD.IADD R40, R40, 0x1, -R4.reuse ;  /* 0x000000012828c824 */ /* 0x100fe200078e0a04 */
[----:B------:R-:W-:Y:S01]  /*17b0*/  ISETP.GE.AND P3, PT, R9, RZ, PT ;  /* 0x000000ff0900720c */ /* 0x000fe20003f66270 */
[----:B------:R-:W-:Y:S01]  /*17c0*/  @!P5 IMAD.IADD R41, R41, 0x1, -R4 ;  /* 0x000000012929d824 */ /* 0x000fe200078e0a04 */
[----:B------:R-:W-:Y:S01]  /*17d0*/  ISETP.GE.AND P5, PT, R10, RZ, PT ;  /* 0x000000ff0a00720c */ /* 0x000fe20003fa6270 */
[C---:B------:R-:W-:Y:S01]  /*17e0*/  IMAD R24, R4.reuse, R11, R24 ;  /* 0x0000000b04187224 */ /* 0x040fe200078e0218 */
[C---:B------:R-:W-:Y:S01]  /*17f0*/  ISETP.GT.U32.AND P4, PT, R4.reuse, R40, PT ;  /* 0x000000280400720c */ /* 0x040fe20003f84070 */
[----:B------:R-:W-:Y:S01]  /*1800*/  @!P6 IMAD.MOV R41, RZ, RZ, -R41 ;  /* 0x000000ffff29e224 */ /* 0x000fe200078e0a29 */
[----:B------:R-:W-:Y:S01]  /*1810*/  ISETP.GT.U32.AND P6, PT, R4, R25, PT ;  /* 0x000000190400720c */ /* 0x000fe20003fc4070 */
[----:B------:R-:W-:-:S04]  /*1820*/  IMAD.HI.U32 R9, R3, R18, RZ ;  /* 0x0000001203097227 */ /* 0x000fc800078e00ff */
[----:B------:R-:W-:-:S04]  /*1830*/  IMAD.HI.U32 R10, R3, R12, RZ ;  /* 0x0000000c030a7227 */ /* 0x000fc800078e00ff */
[----:B------:R-:W-:Y:S01]  /*1840*/  @!P2 IMAD.MOV R56, RZ, RZ, -R56 ;  /* 0x000000ffff38a224 */ /* 0x000fe200078e0a38 */
[----:B------:R-:W-:Y:S01]  /*1850*/  ISETP.GE.AND P2, PT, R13, RZ, PT ;  /* 0x000000ff0d00720c */ /* 0x000fe20003f46270 */
[--C-:B------:R-:W-:Y:S01]  /*1860*/  @!P4 IMAD.IADD R40, R40, 0x1, -R4.reuse ;  /* 0x000000012828c824 */ /* 0x100fe200078e0a04 */
[C---:B------:R-:W-:Y:S01]  /*1870*/  ISETP.GT.U32.AND P4, PT, R4.reuse, R24, PT ;  /* 0x000000180400720c */ /* 0x040fe20003f84070 */
[----:B------:R-:W-:Y:S02]  /*1880*/  @!P6 IMAD.IADD R25, R25, 0x1, -R4 ;  /* 0x000000011919e824 */ /* 0x000fe400078e0a04 */
[----:B------:R-:W-:Y:S02]  /*1890*/  IMAD.MOV R11, RZ, RZ, -R9 ;  /* 0x000000ffff0b7224 */ /* 0x000fe400078e0a09 */
[----:B------:R-:W-:Y:S01]  /*18a0*/  IMAD.MOV R13, RZ, RZ, -R10 ;  /* 0x000000ffff0d7224 */ /* 0x000fe200078e0a0a */
[----:B------:R-:W-:Y:S01]  /*18b0*/  ISETP.GT.U32.AND P6, PT, R4, R25, PT ;  /* 0x000000190400720c */ /* 0x000fe20003fc4070 */
[----:B------:R-:W-:-:S04]  /*18c0*/  IMAD.HI.U32 R9, R3, R14, RZ ;  /* 0x0000000e03097227 */ /* 0x000fc800078e00ff */
[C---:B------:R-:W-:Y:S02]  /*18d0*/  IMAD R18, R4.reuse, R11, R18 ;  /* 0x0000000b04127224 */ /* 0x040fe400078e0212 */
[----:B------:R-:W-:Y:S01]  /*18e0*/  IMAD R11, R4, R13, R12 ;  /* 0x0000000d040b7224 */ /* 0x000fe200078e020c */
[----:B------:R-:W-:Y:S01]  /*18f0*/  IADD3 R12, R8, 0x10, RZ ;  /* 0x00000010080c7810 */ /* 0x000fe20007ffe0ff */
[--C-:B------:R-:W-:Y:S02]  /*1900*/  @!P4 IMAD.IADD R24, R24, 0x1, -R4.reuse ;  /* 0x000000011818c824 */ /* 0x100fe400078e0a04 */
[----:B------:R-:W-:Y:S01]  /*1910*/  IMAD.MOV R9, RZ, RZ, -R9 ;  /* 0x000000ffff097224 */ /* 0x000fe200078e0a09 */
[----:B------:R-:W-:Y:S01]  /*1920*/  IABS R29, R12 ;  /* 0x0000000c001d7213 */ /* 0x000fe20000000000 */
[----:B------:R-:W-:Y:S01]  /*1930*/  @!P6 IMAD.IADD R25, R25, 0x1, -R4 ;  /* 0x000000011919e824 */ /* 0x000fe200078e0a04 */
[C---:B------:R-:W-:Y:S01]  /*1940*/  ISETP.GT.U32.AND P6, PT, R4.reuse, R11, PT ;  /* 0x0000000b0400720c */ /* 0x040fe20003fc4070 */
[C---:B------:R-:W-:Y:S01]  /*1950*/  IMAD R13, R4.reuse, R9, R14 ;  /* 0x00000009040d7224 */ /* 0x040fe200078e020e */
[----:B------:R-:W-:Y:S01]  /*1960*/  ISETP.GT.U32.AND P4, PT, R4, R24, PT ;  /* 0x000000180400720c */ /* 0x000fe20003f84070 */
[----:B------:R-:W-:-:S04]  /*1970*/  IMAD.HI.U32 R9, R3, R15, RZ ;  /* 0x0000000f03097227 */ /* 0x000fc800078e00ff */
[----:B------:R-:W-:Y:S02]  /*1980*/  IMAD.MOV R10, RZ, RZ, -R9 ;  /* 0x000000ffff0a7224 */ /* 0x000fe400078e0a09 */
[----:B------:R-:W-:-:S04]  /*1990*/  IMAD.HI.U32 R9, R3, R17, RZ ;  /* 0x0000001103097227 */ /* 0x000fc800078e00ff */
[----:B------:R-:W-:Y:S02]  /*19a0*/  IMAD R15, R4, R10, R15 ;  /* 0x0000000a040f7224 */ /* 0x000fe400078e020f */
[--C-:B------:R-:W-:Y:S02]  /*19b0*/  @!P6 IMAD.IADD R11, R11, 0x1, -R4.reuse ;  /* 0x000000010b0be824 */ /* 0x100fe400078e0a04 */
[----:B------:R-:W-:Y:S02]  /*19c0*/  IMAD.MOV R9, RZ, RZ, -R9 ;  /* 0x000000ffff097224 */ /* 0x000fe400078e0a09 */
[----:B------:R-:W-:Y:S01]  /*19d0*/  @!P4 IMAD.IADD R24, R24, 0x1, -R4 ;  /* 0x000000011818c824 */ /* 0x000fe200078e0a04 */
[C---:B------:R-:W-:Y:S01]  /*19e0*/  ISETP.GT.U32.AND P4, PT, R4.reuse, R15, PT ;  /* 0x0000000f0400720c */ /* 0x040fe20003f84070 */
[C---:B------:R-:W-:Y:S01]  /*19f0*/  IMAD R17, R4.reuse, R9, R17 ;  /* 0x0000000904117224 */ /* 0x040fe200078e0211 */
[----:B------:R-:W-:Y:S01]  /*1a00*/  ISETP.GT.U32.AND P6, PT, R4, R11, PT ;  /* 0x0000000b0400720c */ /* 0x000fe20003fc4070 */
[----:B------:R-:W-:-:S04]  /*1a10*/  IMAD.HI.U32 R9, R3, R19, RZ ;  /* 0x0000001303097227 */ /* 0x000fc800078e00ff */
[----:B------:R-:W-:Y:S02]  /*1a20*/  IMAD.MOV R9, RZ, RZ, -R9 ;  /* 0x000000ffff097224 */ /* 0x000fe400078e0a09 */
[----:B------:R-:W-:-:S04]  /*1a30*/  IMAD.HI.U32 R10, R3, R21, RZ ;  /* 0x00000015030a7227 */ /* 0x000fc800078e00ff */
[C---:B------:R-:W-:Y:S02]  /*1a40*/  IMAD R19, R4.reuse, R9, R19 ;  /* 0x0000000904137224 */ /* 0x040fe400078e0213 */
[--C-:B------:R-:W-:Y:S01]  /*1a50*/  @!P4 IMAD.IADD R15, R15, 0x1, -R4.reuse ;  /* 0x000000010f0fc824 */ /* 0x100fe200078e0a04 */
[----:B------:R-:W0:Y:S01]  /*1a60*/  I2F.RP R9, R16 ;  /* 0x0000001000097306 */ /* 0x000e220000209400 */
[----:B------:R-:W-:Y:S01]  /*1a70*/  @!P6 IMAD.IADD R11, R11, 0x1, -R4 ;  /* 0x000000010b0be824 */ /* 0x000fe200078e0a04 */
[C---:B------:R-:W-:Y:S01]  /*1a80*/  ISETP.GT.U32.AND P6, PT, R4.reuse, R19, PT ;  /* 0x000000130400720c */ /* 0x040fe20003fc4070 */
[----:B------:R-:W-:Y:S01]  /*1a90*/  @!P1 IMAD.MOV R25, RZ, RZ, -R25 ;  /* 0x000000ffff199224 */ /* 0x000fe200078e0a19 */
[C---:B------:R-:W-:Y:S01]  /*1aa0*/  ISETP.GT.U32.AND P4, PT, R4.reuse, R15, PT ;  /* 0x0000000f0400720c */ /* 0x040fe20003f84070 */
[----:B------:R-:W-:Y:S01]  /*1ab0*/  IMAD.MOV R10, RZ, RZ, -R10 ;  /* 0x000000ffff0a7224 */ /* 0x000fe200078e0a0a */
[C---:B------:R-:W-:Y:S01]  /*1ac0*/  ISETP.GT.U32.AND P1, PT, R4.reuse, R13, PT ;  /* 0x0000000d0400720c */ /* 0x040fe20003f24070 */
[----:B------:R-:W-:Y:S01]  /*1ad0*/  @!P0 IMAD.MOV R40, RZ, RZ, -R40 ;  /* 0x000000ffff288224 */ /* 0x000fe200078e0a28 */
[C---:B------:R-:W-:Y:S01]  /*1ae0*/  ISETP.GT.U32.AND P0, PT, R4.reuse, R18, PT ;  /* 0x000000120400720c */ /* 0x040fe20003f04070 */
[----:B------:R-:W-:-:S02]  /*1af0*/  IMAD R21, R4, R10, R21 ;  /* 0x0000000a04157224 */ /* 0x000fc400078e0215 */
[----:B------:R-:W-:-:S04]  /*1b00*/  IMAD.HI.U32 R10, R3, R23, RZ ;  /* 0x00000017030a7227 */ /* 0x000fc800078e00ff */
[--C-:B------:R-:W-:Y:S01]  /*1b10*/  @!P6 IMAD.IADD R19, R19, 0x1, -R4.reuse ;  /* 0x000000011313e824 */ /* 0x100fe200078e0a04 */
[----:B0-----:R-:W0:Y:S01]  /*1b20*/  MUFU.RCP R9, R9 ;  /* 0x0000000900097308 */ /* 0x001e220000001000 */
[----:B------:R-:W-:Y:S01]  /*1b30*/  @!P4 IMAD.IADD R15, R15, 0x1, -R4 ;  /* 0x000000010f0fc824 */ /* 0x000fe200078e0a04 */
[C---:B------:R-:W-:Y:S01]  /*1b40*/  ISETP.GT.U32.AND P4, PT, R4.reuse, R21, PT ;  /* 0x000000150400720c */ /* 0x040fe20003f84070 */
[----:B------:R-:W-:Y:S01]  /*1b50*/  IMAD.MOV R14, RZ, RZ, -R10 ;  /* 0x000000ffff0e7224 */ /* 0x000fe200078e0a0a */
[----:B------:R-:W-:Y:S01]  /*1b60*/  ISETP.GT.U32.AND P6, PT, R4, R19, PT ;  /* 0x000000130400720c */ /* 0x000fe20003fc4070 */
[----:B------:R-:W-:Y:S02]  /*1b70*/  @!P1 IMAD.IADD R13, R13, 0x1, -R4 ;  /* 0x000000010d0d9824 */ /* 0x000fe400078e0a04 */
[----:B------:R-:W-:-:S03]  /*1b80*/  IMAD.HI.U32 R10, R3, R27, RZ ;  /* 0x0000001b030a7227 */ /* 0x000fc600078e00ff */
[----:B------:R-:W-:Y:S01]  /*1b90*/  ISETP.GT.U32.AND P1, PT, R4, R13, PT ;  /* 0x0000000d0400720c */ /* 0x000fe20003f24070 */
[----:B------:R-:W-:Y:S02]  /*1ba0*/  @!P0 IMAD.IADD R18, R18, 0x1, -R4 ;  /* 0x0000000112128824 */ /* 0x000fe400078e0a04 */
[----:B------:R-:W-:Y:S02]  /*1bb0*/  IMAD.MOV R10, RZ, RZ, -R10 ;  /* 0x000000ffff0a7224 */ /* 0x000fe400078e0a0a */
[--C-:B------:R-:W-:Y:S01]  /*1bc0*/  @!P4 IMAD.IADD R21, R21, 0x1, -R4.reuse ;  /* 0x000000011515c824 */ /* 0x100fe200078e0a04 */
[C---:B------:R-:W-:Y:S01]  /*1bd0*/  ISETP.GT.U32.AND P0, PT, R4.reuse, R18, PT ;  /* 0x000000120400720c */ /* 0x040fe20003f04070 */
[----:B------:R-:W-:Y:S01]  /*1be0*/  IMAD R27, R4, R10, R27 ;  /* 0x0000000a041b7224 */ /* 0x000fe200078e021b */
[----:B0-----:R-:W-:Y:S01]  /*1bf0*/  IADD3 R9, R9, 0xffffffe, RZ ;  /* 0x0ffffffe09097810 */ /* 0x001fe20007ffe0ff */
[----:B------:R-:W-:Y:S01]  /*1c00*/  @!P6 IMAD.IADD R19, R19, 0x1, -R4 ;  /* 0x000000011313e824 */ /* 0x000fe200078e0a04 */
[----:B------:R-:W-:Y:S01]  /*1c10*/  ISETP.GE.AND P4, PT, R22, RZ, PT ;  /* 0x000000ff1600720c */ /* 0x000fe20003f86270 */
[----:B------:R-:W-:Y:S01]  /*1c20*/  @!P2 IMAD.MOV R24, RZ, RZ, -R24 ;  /* 0x000000ffff18a224 */ /* 0x000fe200078e0a18 */
[C---:B------:R-:W-:Y:S01]  /*1c30*/  ISETP.GT.U32.AND P6, PT, R4.reuse, R27, PT ;  /* 0x0000001b0400720c */ /* 0x040fe20003fc4070 */
[----:B------:R-:W-:Y:S01]  /*1c40*/  IMAD.HI.U32 R10, R3, R29, RZ ;  /* 0x0000001d030a7227 */ /* 0x000fe200078e00ff */
[----:B------:R-:W-:Y:S01]  /*1c50*/  ISETP.GT.U32.AND P2, PT, R4, R21, PT ;  /* 0x000000150400720c */ /* 0x000fe20003f44070 */
[----:B------:R-:W0:Y:S01]  /*1c60*/  F2I.FTZ.U32.TRUNC.NTZ R9, R9 ;  /* 0x0000000900097305 */ /* 0x000e22000021f000 */
[----:B------:R-:W-:Y:S01]  /*1c70*/  IABS R22, R38 ;  /* 0x0000002600167213 */ /* 0x000fe20000000000 */
[----:B------:R-:W-:Y:S01]  /*1c80*/  @!P1 IMAD.IADD R13, R13, 0x1, -R4 ;  /* 0x000000010d0d9824 */ /* 0x000fe200078e0a04 */
[----:B------:R-:W-:Y:S01]  /*1c90*/  ISETP.GE.AND P1, PT, R20, RZ, PT ;  /* 0x000000ff1400720c */ /* 0x000fe20003f26270 */
[----:B------:R-:W-:Y:S01]  /*1ca0*/  IMAD R23, R4, R14, R23 ;  /* 0x0000000e04177224 */ /* 0x000fe200078e0217 */
[----:B------:R-:W-:Y:S01]  /*1cb0*/  IADD3 R14, R8, 0xc, RZ ;  /* 0x0000000c080e7810 */ /* 0x000fe20007ffe0ff */
[----:B------:R-:W-:-:S02]  /*1cc0*/  IMAD.MOV R20, RZ, RZ, -R10 ;  /* 0x000000ffff147224 */ /* 0x000fc400078e0a0a */
[--C-:B------:R-:W-:Y:S01]  /*1cd0*/  @!P0 IMAD.IADD R18, R18, 0x1, -R4.reuse ;  /* 0x0000000112128824 */ /* 0x100fe200078e0a04 */
[C---:B------:R-:W-:Y:S01]  /*1ce0*/  ISETP.GT.U32.AND P0, PT, R4.reuse, R17, PT ;  /* 0x000000110400720c */ /* 0x040fe20003f04070 */
[C---:B------:R-:W-:Y:S01]  /*1cf0*/  IMAD R29, R4.reuse, R20, R29 ;  /* 0x00000014041d7224 */ /* 0x040fe200078e021d */
[----:B------:R-:W-:Y:S01]  /*1d00*/  IABS R31, R14 ;  /* 0x0000000e001f7213 */ /* 0x000fe20000000000 */
[--C-:B------:R-:W-:Y:S01]  /*1d10*/  @!P6 IMAD.IADD R27, R27, 0x1, -R4.reuse ;  /* 0x000000011b1be824 */ /* 0x100fe200078e0a04 */
[----:B------:R-:W-:Y:S01]  /*1d20*/  IABS R20, R36 ;  /* 0x0000002400147213 */ /* 0x000fe20000000000 */
[----:B------:R-:W-:Y:S01]  /*1d30*/  @!P2 IMAD.IADD R21, R21, 0x1, -R4 ;  /* 0x000000011515a824 */ /* 0x000fe200078e0a04 */
[C---:B------:R-:W-:Y:S01]  /*1d40*/  ISETP.GT.U32.AND P2, PT, R4.reuse, R29, PT ;  /* 0x0000001d0400720c */ /* 0x040fe20003f44070 */
[----:B------:R-:W-:Y:S01]  /*1d50*/  @!P3 IMAD.MOV R18, RZ, RZ, -R18 ;  /* 0x000000ffff12b224 */ /* 0x000fe200078e0a12 */
[----:B------:R-:W-:Y:S01]  /*1d60*/  ISETP.GT.U32.AND P3, PT, R4, R27, PT ;  /* 0x0000001b0400720c */ /* 0x000fe20003f64070 */
[----:B------:R-:W-:Y:S01]  /*1d70*/  IMAD.HI.U32 R10, R3, R31, RZ ;  /* 0x0000001f030a7227 */ /* 0x000fe200078e00ff */
[----:B------:R-:W-:-:S02]  /*1d80*/  ISETP.GE.AND P6, PT, R26, RZ, PT ;  /* 0x000000ff1a00720c */ /* 0x000fc40003fc6270 */
[----:B------:R-:W-:Y:S01]  /*1d90*/  IABS R26, R8 ;  /* 0x00000008001a7213 */ /* 0x000fe20000000000 */
[----:B------:R-:W-:Y:S02]  /*1da0*/  IMAD.MOV R10, RZ, RZ, -R10 ;  /* 0x000000ffff0a7224 */ /* 0x000fe400078e0a0a */
[--C-:B------:R-:W-:Y:S02]  /*1db0*/  @!P0 IMAD.IADD R17, R17, 0x1, -R4.reuse ;  /* 0x0000000111118824 */ /* 0x100fe400078e0a04 */
[C---:B------:R-:W-:Y:S02]  /*1dc0*/  IMAD R31, R4.reuse, R10, R31 ;  /* 0x0000000a041f7224 */ /* 0x040fe400078e021f */
[--C-:B------:R-:W-:Y:S01]  /*1dd0*/  @!P2 IMAD.IADD R29, R29, 0x1, -R4.reuse ;  /* 0x000000011d1da824 */ /* 0x100fe200078e0a04 */
[C---:B------:R-:W-:Y:S01]  /*1de0*/  ISETP.GT.U32.AND P0, PT, R4.reuse, R17, PT ;  /* 0x000000110400720c */ /* 0x040fe20003f04070 */
[----:B------:R-:W-:Y:S01]  /*1df0*/  @!P3 IMAD.IADD R27, R27, 0x1, -R4 ;  /* 0x000000011b1bb824 */ /* 0x000fe200078e0a04 */
[----:B------:R-:W-:Y:S01]  /*1e00*/  ISETP.GT.U32.AND P2, PT, R4, R31, PT ;  /* 0x0000001f0400720c */ /* 0x000fe20003f44070 */
[----:B0-----:R-:W-:Y:S01]  /*1e10*/  IMAD.MOV R33, RZ, RZ, -R9 ;  /* 0x000000ffff217224 */ /* 0x001fe200078e0a09 */
[----:B------:R-:W-:Y:S01]  /*1e20*/  ISETP.GE.AND P3, PT, R8, RZ, PT ;  /* 0x000000ff0800720c */ /* 0x000fe20003f66270 */
[----:B------:R-:W-:-:S04]  /*1e30*/  IMAD.HI.U32 R8, R3, R20, RZ ;  /* 0x0000001403087227 */ /* 0x000fc800078e00ff */
[----:B------:R-:W-:-:S04]  /*1e40*/  IMAD.HI.U32 R10, R3, R22, RZ ;  /* 0x00000016030a7227 */ /* 0x000fc800078e00ff */
[----:B------:R-:W-:Y:S02]  /*1e50*/  IMAD.MOV R35, RZ, RZ, -R8 ;  /* 0x000000ffff237224 */ /* 0x000fe400078e0a08 */
[----:B------:R-:W-:Y:S02]  /*1e60*/  IMAD R33, R33, R16, RZ ;  /* 0x0000001021217224 */ /* 0x000fe400078e02ff */
[----:B------:R-:W-:Y:S02]  /*1e70*/  IMAD.MOV.U32 R8, RZ, RZ, RZ ;  /* 0x000000ffff087224 */ /* 0x000fe400078e00ff */
[----:B------:R-:W-:Y:S01]  /*1e80*/  IMAD.MOV R37, RZ, RZ, -R10 ;  /* 0x000000ffff257224 */ /* 0x000fe200078e0a0a */
[----:B------:R-:W-:Y:S01]  /*1e90*/  IABS R10, R49 ;  /* 0x00000031000a7213 */ /* 0x000fe20000000000 */
[----:B------:R-:W-:Y:S01]  /*1ea0*/  @!P0 IMAD.IADD R17, R17, 0x1, -R4 ;  /* 0x0000000111118824 */ /* 0x000fe200078e0a04 */
[----:B------:R-:W-:Y:S01]  /*1eb0*/  ISETP.GT.U32.AND P0, PT, R4, R23, PT ;  /* 0x000000170400720c */ /* 0x000fe20003f04070 */
[----:B------:R-:W-:-:S04]  /*1ec0*/  IMAD.HI.U32 R3, R3, R26, RZ ;  /* 0x0000001a03037227 */ /* 0x000fc800078e00ff */
[----:B------:R-:W-:-:S04]  /*1ed0*/  IMAD.HI.U32 R8, R9, R33, R8 ;  /* 0x0000002109087227 */ /* 0x000fc800078e0008 */
[----:B------:R-:W-:Y:S02]  /*1ee0*/  IMAD R9, R4, R35, R20 ;  /* 0x0000002304097224 */ /* 0x000fe400078e0214 */
[----:B------:R-:W-:Y:S01]  /*1ef0*/  @!P2 IMAD.IADD R31, R31, 0x1, -R4 ;  /* 0x000000011f1fa824 */ /* 0x000fe200078e0a04 */
[----:B------:R-:W-:Y:S01]  /*1f00*/  LOP3.LUT P2, RZ, R42, 0x100, RZ, 0xc0, !PT ;  /* 0x000001002aff7812 */ /* 0x000fe2000784c0ff */
[----:B------:R-:W-:Y:S02]  /*1f10*/  IMAD.MOV R35, RZ, RZ, -R3 ;  /* 0x000000ffff237224 */ /* 0x000fe400078e0a03 */
[----:B------:R-:W-:Y:S02]  /*1f20*/  IMAD.MOV.U32 R3, RZ, RZ, R10 ;  /* 0x000000ffff037224 */ /* 0x000fe400078e000a */
[----:B------:R-:W-:Y:S01]  /*1f30*/  @!P1 IMAD.MOV R13, RZ, RZ, -R13 ;  /* 0x000000ffff0d9224 */ /* 0x000fe200078e0a0d */
[----:B------:R-:W-:Y:S01]  /*1f40*/  ISETP.GT.U32.AND P1, PT, R4, R31, PT ;  /* 0x0000001f0400720c */ /* 0x000fe20003f24070 */
[----:B------:R-:W-:-:S04]  /*1f50*/  IMAD.HI.U32 R8, R8, R3, RZ ;  /* 0x0000000308087227 */ /* 0x000fc800078e00ff */
[C---:B------:R-:W-:Y:S01]  /*1f60*/  IMAD R33, R4.reuse, R37, R22 ;  /* 0x0000002504217224 */ /* 0x040fe200078e0216 */
[----:B------:R-:W-:Y:S01]  /*1f70*/  SEL R37, RZ, 0x210, !P2 ;  /* 0x00000210ff257807 */ /* 0x000fe20005000000 */
[----:B------:R-:W-:Y:S01]  /*1f80*/  IMAD.MOV R8, RZ, RZ, -R8 ;  /* 0x000000ffff087224 */ /* 0x000fe200078e0a08 */
[----:B------:R-:W-:Y:S01]  /*1f90*/  ISETP.GT.U32.AND P2, PT, R4, R29, PT ;  /* 0x0000001d0400720c */ /* 0x000fe20003f44070 */
[--C-:B------:R-:W-:Y:S01]  /*1fa0*/  @!P0 IMAD.IADD R23, R23, 0x1, -R4.reuse ;  /* 0x0000000117178824 */ /* 0x100fe200078e0a04 */
[----:B------:R-:W-:Y:S01]  /*1fb0*/  LOP3.LUT R124, R37, R124, RZ, 0x3c, !PT ;  /* 0x0000007c257c7212 */ /* 0x000fe200078e3cff */
[----:B------:R-:W-:Y:S01]  /*1fc0*/  IMAD R3, R16, R8, R3 ;  /* 0x0000000810037224 */ /* 0x000fe200078e0203 */
[----:B------:R-:W-:Y:S01]  /*1fd0*/  LOP3.LUT R37, R0, 0x1800, RZ, 0xc0, !PT ;  /* 0x0000180000257812 */ /* 0x000fe200078ec0ff */
[----:B------:R-:W-:Y:S01]  /*1fe0*/  @!P1 IMAD.IADD R31, R31, 0x1, -R4 ;  /* 0x000000011f1f9824 */ /* 0x000fe200078e0a04 */
[C---:B------:R-:W-:Y:S01]  /*1ff0*/  ISETP.GT.U32.AND P0, PT, R4.reuse, R23, PT ;  /* 0x000000170400720c */ /* 0x040fe20003f04070 */
[----:B------:R-:W-:Y:S01]  /*2000*/  IMAD R35, R4, R35, R26 ;  /* 0x0000002304237224 */ /* 0x000fe200078e021a */
[----:B------:R-:W-:Y:S01]  /*2010*/  ISETP.GT.U32.AND P1, PT, R16, R3, PT ;  /* 0x000000031000720c */ /* 0x000fe20003f24070 */
[----:B------:R-:W-:Y:S01]  /*2020*/  @!P5 IMAD.MOV R11, RZ, RZ, -R11 ;  /* 0x000000ffff0bd224 */ /* 0x000fe200078e0a0b */
[----:B------:R-:W-:Y:S01]  /*2030*/  ISETP.GT.U32.AND P5, PT, R4, R9, PT ;  /* 0x000000090400720c */ /* 0x000fe20003fa4070 */
[----:B------:R-:W-:Y:S01]  /*2040*/  IMAD R8, R6, 0x100, R37 ;  /* 0x0000010006087824 */ /* 0x000fe200078e0225 */
[----:B------:R0:W-:Y:S01]  /*2050*/  STL [R1+0x174], R124 ;  /* 0x0001747c01007387 */ /* 0x0001e20000100800 */
[----:B------:R-:W-:Y:S01]  /*2060*/  @!P2 IMAD.IADD R29, R29, 0x1, -R4 ;  /* 0x000000011d1da824 */ /* 0x000fe200078e0a04 */
[----:B------:R-:W-:Y:S01]  /*2070*/  ISETP.GE.AND P2, PT, R32, RZ, PT ;  /* 0x000000ff2000720c */ /* 0x000fe20003f46270 */
[----:B------:R-:W-:-:S02]  /*2080*/  IMAD R6, R6, 0x210, RZ ;  /* 0x0000021006067824 */ /* 0x000fc400078e02ff */
[----:B------:R-:W-:Y:S02]  /*2090*/  IMAD.SHL.U32 R0, R42, 0x100, RZ ;  /* 0x000001002a007824 */ /* 0x000fe400078e00ff */
[----:B------:R-:W-:Y:S01]  /*20a0*/  @!P0 IMAD.IADD R23, R23, 0x1, -R4 ;  /* 0x0000000117178824 */ /* 0x000fe200078e0a04 */
[----:B------:R-:W-:Y:S01]  /*20b0*/  ISETP.GE.AND P0, PT, R28, RZ, PT ;  /* 0x000000ff1c00720c */ /* 0x000fe20003f06270 */
[----:B------:R-:W-:Y:S01]  /*20c0*/  @!P1 IMAD.IADD R3, R3, 0x1, -R16 ;  /* 0x0000000103039824 */ /* 0x000fe200078e0a10 */
[----:B------:R-:W-:Y:S01]  /*20d0*/  LOP3.LUT R7, R6, R7, RZ, 0x3c, !PT ;  /* 0x0000000706077212 */ /* 0x000fe200078e3cff */
[----:B------:R-:W-:Y:S01]  /*20e0*/  @!P4 IMAD.MOV R15, RZ, RZ, -R15 ;  /* 0x000000ffff0fc224 */ /* 0x000fe200078e0a0f */
[----:B------:R-:W-:Y:S01]  /*20f0*/  ISETP.GT.U32.AND P4, PT, R4, R35, PT ;  /* 0x000000230400720c */ /* 0x000fe20003f84070 */
[----:B------:R-:W-:Y:S01]  /*2100*/  @!P6 IMAD.MOV R17, RZ, RZ, -R17 ;  /* 0x000000ffff11e224 */ /* 0x000fe200078e0a11 */
[----:B------:R-:W-:Y:S01]  /*2110*/  ISETP.GE.AND P6, PT, R30, RZ, PT ;  /* 0x000000ff1e00720c */ /* 0x000fe20003fc6270 */
[----:B------:R-:W-:Y:S01]  /*2120*/  @!P2 IMAD.MOV R23, RZ, RZ, -R23 ;  /* 0x000000ffff17a224 */ /* 0x000fe200078e0a17 */
[----:B------:R-:W-:Y:S01]  /*2130*/  ISETP.GT.U32.AND P2, PT, R16, R3, PT ;  /* 0x000000031000720c */ /* 0x000fe20003f44070 */
[----:B------:R-:W-:Y:S01]  /*2140*/  IMAD.IADD R70, R8, 0x1, R5 ;  /* 0x0000000108467824 */ /* 0x000fe200078e0205 */
[----:B------:R-:W-:Y:S01]  /*2150*/  LOP3.LUT R0, R0, 0x1000, RZ, 0xc0, !PT ;  /* 0x0000100000007812 */ /* 0x000fe200078ec0ff */
[----:B------:R-:W-:Y:S01]  /*2160*/  @!P5 IMAD.IADD R9, R9, 0x1, -R4 ;  /* 0x000000010909d824 */ /* 0x000fe200078e0a04 */
[----:B0-----:R-:W-:Y:S01]  /*2170*/  LOP3.LUT R124, R48, 0x36, RZ, 0xfc, !PT ;  /* 0x00000036307c7812 */ /* 0x001fe200078efcff */
[----:B------:R-:W-:Y:S01]  /*2180*/  @!P0 IMAD.MOV R19, RZ, RZ, -R19 ;  /* 0x000000ffff138224 */ /* 0x000fe200078e0a13 */
[----:B------:R-:W-:Y:S01]  /*2190*/  ISETP.GT.U32.AND P0, PT, R4, R33, PT ;  /* 0x000000210400720c */ /* 0x000fe20003f04070 */
[----:B------:R-:W-:-:S02]  /*21a0*/  IMAD.IADD R0, R0, 0x1, R7 ;  /* 0x0000000100007824 */ /* 0x000fc400078e0207 */
[----:B------:R-:W-:Y:S02]  /*21b0*/  IMAD R125, R125, c[0x0][0x188], RZ ;  /* 0x000062007d7d7a24 */ /* 0x000fe400078e02ff */
[----:B------:R-:W-:Y:S01]  /*21c0*/  IMAD R2, R2, c[0x0][0x188], RZ ;  /* 0x0000620002027a24 */ /* 0x000fe200078e02ff */
[----:B------:R-:W-:Y:S01]  /*21d0*/  STL [R1+0x178], R0 ;  /* 0x0001780001007387 */ /* 0x000fe20000100800 */
[----:B------:R-:W-:Y:S01]  /*21e0*/  @!P2 IMAD.IADD R3, R3, 0x1, -R16 ;  /* 0x000000010303a824 */ /* 0x000fe200078e0a10 */
[----:B------:R-:W-:Y:S01]  /*21f0*/  ISETP.NE.AND P2, PT, RZ, c[0x0][0x17c], PT ;  /* 0x00005f00ff007a0c */ /* 0x000fe20003f45270 */
[----:B------:R-:W-:Y:S01]  /*2200*/  @!P4 IMAD.IADD R35, R35, 0x1, -R4 ;  /* 0x000000012323c824 */ /* 0x000fe200078e0a04 */
[----:B------:R-:W-:Y:S01]  /*2210*/  SHF.R.U32.HI R68, RZ, 0x8, R68 ;  /* 0x00000008ff447819 */ /* 0x000fe20000011644 */
[----:B------:R-:W-:Y:S01]  /*2220*/  @!P6 IMAD.MOV R21, RZ, RZ, -R21 ;  /* 0x000000ffff15e224 */ /* 0x000fe200078e0a15 */
[----:B------:R-:W-:Y:S01]  /*2230*/  SEL R67, R55, R67, !P2 ;  /* 0x0000004337437207 */ /* 0x000fe20005000000 */
[----:B------:R-:W-:Y:S01]  /*2240*/  @!P0 IMAD.IADD R33, R33, 0x1, -R4 ;  /* 0x0000000121218824 */ /* 0x000fe200078e0a04 */
[C---:B------:R-:W-:Y:S01]  /*2250*/  SEL R66, R55.reuse, R66, !P2 ;  /* 0x0000004237427207 */ /* 0x040fe20005000000 */
[----:B------:R-:W-:Y:S01]  /*2260*/  STL [R1+0x17c], R3 ;  /* 0x00017c0301007387 */ /* 0x000fe20000100800 */
[C---:B------:R-:W-:Y:S01]  /*2270*/  SEL R65, R55.reuse, R65, !P2 ;  /* 0x0000004137417207 */ /* 0x040fe20005000000 */
[----:B------:R-:W-:Y:S01]  /*2280*/  IMAD R124, R124, c[0x0][0x188], RZ ;  /* 0x000062007c7c7a24 */ /* 0x000fe200078e02ff */
[C---:B------:R-:W-:Y:S01]  /*2290*/  SEL R64, R55.reuse, R64, !P2 ;  /* 0x0000004037407207 */ /* 0x040fe20005000000 */
[----:B------:R-:W-:Y:S01]  /*22a0*/  STL [R1], R70 ;  /* 0x0000004601007387 */ /* 0x000fe20000100800 */
[----:B------:R-:W-:Y:S01]  /*22b0*/  ISETP.GT.U32.AND P6, PT, R4, R9, PT ;  /* 0x000000090400720c */ /* 0x000fe20003fc4070 */
[----:B------:R-:W-:Y:S01]  /*22c0*/  CS2R R6, SRZ ;  /* 0x0000000000067805 */ /* 0x000fe2000001ff00 */
[C---:B------:R-:W-:Y:S01]  /*22d0*/  SEL R63, R55.reuse, R63, !P2 ;  /* 0x0000003f373f7207 */ /* 0x040fe20005000000 */
[----:B------:R-:W-:Y:S01]  /*22e0*/  STL [R1+0x180], R70 ;  /* 0x0001804601007387 */ /* 0x000fe20000100800 */
[----:B------:R-:W-:-:S02]  /*22f0*/  SEL R62, R55, R62, !P2 ;  /* 0x0000003e373e7207 */ /* 0x000fc40005000000 */
[C---:B------:R-:W-:Y:S01]  /*2300*/  SEL R61, R55.reuse, R61, !P2 ;  /* 0x0000003d373d7207 */ /* 0x040fe20005000000 */
[----:B------:R-:W-:Y:S01]  /*2310*/  STL [R1+0x184], R67 ;  /* 0x0001844301007387 */ /* 0x000fe20000100800 */
[C---:B------:R-:W-:Y:S02]  /*2320*/  ISETP.GT.U32.AND P5, PT, R4.reuse, R35, PT ;  /* 0x000000230400720c */ /* 0x040fe40003fa4070 */
[----:B------:R-:W-:Y:S01]  /*2330*/  ISETP.GT.U32.AND P0, PT, R4, R33, PT ;  /* 0x000000210400720c */ /* 0x000fe20003f04070 */
[----:B------:R-:W-:Y:S01]  /*2340*/  STL [R1+0x188], R66 ;  /* 0x0001884201007387 */ /* 0x000fe20000100800 */
[----:B------:R-:W-:Y:S01]  /*2350*/  SEL R60, R55, R60, !P2 ;  /* 0x0000003c373c7207 */ /* 0x000fe20005000000 */
[----:B------:R-:W-:Y:S01]  /*2360*/  @!P6 IMAD.IADD R9, R9, 0x1, -R4 ;  /* 0x000000010909e824 */ /* 0x000fe200078e0a04 */
[C---:B------:R-:W-:Y:S01]  /*2370*/  SEL R59, R55.reuse, R59, !P2 ;  /* 0x0000003b373b7207 */ /* 0x040fe20005000000 */
[----:B------:R-:W-:Y:S01]  /*2380*/  STL [R1+0x18c], R65 ;  /* 0x00018c4101007387 */ /* 0x000fe20000100800 */
[----:B------:R-:W-:-:S02]  /*2390*/  SEL R58, R55, R58, !P2 ;  /* 0x0000003a373a7207 */ /* 0x000fc40005000000 */
[C---:B------:R-:W-:Y:S01]  /*23a0*/  SEL R57, R55.reuse, R57, !P2 ;  /* 0x0000003937397207 */ /* 0x040fe20005000000 */
[----:B------:R-:W-:Y:S01]  /*23b0*/  STL [R1+0x190], R64 ;  /* 0x0001904001007387 */ /* 0x000fe20000100800 */
[----:B------:R-:W-:Y:S01]  /*23c0*/  SEL R56, R55, R56, !P2 ;  /* 0x0000003837387207 */ /* 0x000fe20005000000 */
[--C-:B------:R-:W-:Y:S01]  /*23d0*/  @!P5 IMAD.IADD R35, R35, 0x1, -R4.reuse ;  /* 0x000000012323d824 */ /* 0x100fe200078e0a04 */
[C---:B------:R-:W-:Y:S01]  /*23e0*/  SEL R54, R55.reuse, R54, !P2 ;  /* 0x0000003637367207 */ /* 0x040fe20005000000 */
[----:B------:R-:W-:Y:S01]  /*23f0*/  STL [R1+0x194], R63 ;  /* 0x0001943f01007387 */ /* 0x000fe20000100800 */
[----:B------:R-:W-:Y:S01]  /*2400*/  SEL R52, R55, R52, !P2 ;  /* 0x0000003437347207 */ /* 0x000fe20005000000 */
[----:B------:R-:W-:Y:S01]  /*2410*/  @!P0 IMAD.IADD R33, R33, 0x1, -R4 ;  /* 0x0000000121218824 */ /* 0x000fe200078e0a04 */
[C---:B------:R-:W-:Y:S01]  /*2420*/  SEL R41, R55.reuse, R41, !P2 ;  /* 0x0000002937297207 */ /* 0x040fe20005000000 */
[----:B------:R-:W-:Y:S01]  /*2430*/  STL [R1+0x198], R62 ;  /* 0x0001983e01007387 */ /* 0x000fe20000100800 */
[C---:B------:R-:W-:Y:S01]  /*2440*/  SEL R40, R55.reuse, R40, !P2 ;  /* 0x0000002837287207 */ /* 0x040fe20005000000 */
[----:B------:R-:W-:Y:S01]  /*2450*/  IMAD.MOV.U32 R4, RZ, RZ, R9 ;  /* 0x000000ffff047224 */ /* 0x000fe200078e0009 */
[C---:B------:R-:W-:Y:S01]  /*2460*/  SEL R25, R55.reuse, R25, !P2 ;  /* 0x0000001937197207 */ /* 0x040fe20005000000 */
[----:B------:R-:W-:Y:S01]  /*2470*/  STL [R1+0x19c], R61 ;  /* 0x00019c3d01007387 */ /* 0x000fe20000100800 */
[C---:B------:R-:W-:Y:S01]  /*2480*/  SEL R24, R55.reuse, R24, !P2 ;  /* 0x0000001837187207 */ /* 0x040fe20005000000 */
[----:B------:R-:W-:Y:S01]  /*2490*/  @!P3 IMAD.MOV R35, RZ, RZ, -R35 ;  /* 0x000000ffff23b224 */ /* 0x000fe200078e0a23 */
[C---:B------:R-:W-:Y:S01]  /*24a0*/  SEL R18, R55.reuse, R18, !P2 ;  /* 0x0000001237127207 */ /* 0x040fe20005000000 */
[----:B------:R0:W-:Y:S01]  /*24b0*/  STL [R1+0x1a0], R60 ;  /* 0x0001a03c01007387 */ /* 0x0001e20000100800 */
[----:B------:R-:W-:-:S02]  /*24c0*/  SEL R16, R55, R11, !P2 ;  /* 0x0000000b37107207 */ /* 0x000fc40005000000 */
[C---:B------:R-:W-:Y:S01]  /*24d0*/  SEL R10, R55.reuse, R13, !P2 ;  /* 0x0000000d370a7207 */ /* 0x040fe20005000000 */
[----:B------:R1:W-:Y:S01]  /*24e0*/  STL [R1+0x1a4], R59 ;  /* 0x0001a43b01007387 */ /* 0x0003e20000100800 */
[C---:B------:R-:W-:Y:S02]  /*24f0*/  SEL R8, R55.reuse, R15, !P2 ;  /* 0x0000000f37087207 */ /* 0x040fe40005000000 */
[C---:B------:R-:W-:Y:S01]  /*2500*/  SEL R9, R55.reuse, R17, !P2 ;  /* 0x0000001137097207 */ /* 0x040fe20005000000 */
[----:B------:R2:W-:Y:S01]  /*2510*/  STL [R1+0x1a8], R58 ;  /* 0x0001a83a01007387 */ /* 0x0005e20000100800 */
[----:B------:R-:W-:Y:S02]  /*2520*/  SEL R11, R55, R19, !P2 ;  /* 0x00000013370b7207 */ /* 0x000fe40005000000 */
[C---:B0-----:R-:W-:Y:S01]  /*2530*/  LOP3.LUT R60, R48.reuse, 0x52, RZ, 0xfc, !PT ;  /* 0x00000052303c7812 */ /* 0x041fe200078efcff */
[----:B------:R0:W-:Y:S01]  /*2540*/  STL [R1+0x1ac], R57 ;  /* 0x0001ac3901007387 */ /* 0x0001e20000100800 */
[----:B------:R-:W-:-:S02]  /*2550*/  LOP3.LUT R61, R48, 0x50, RZ, 0xfc, !PT ;  /* 0x00000050303d7812 */ /* 0x000fc400078efcff */
[C---:B-1----:R-:W-:Y:S01]  /*2560*/  LOP3.LUT R59, R48.reuse, 0x56, RZ, 0xfc, !PT ;  /* 0x00000056303b7812 */ /* 0x042fe200078efcff */
[----:B------:R1:W-:Y:S01]  /*2570*/  STL [R1+0x1b0], R56 ;  /* 0x0001b03801007387 */ /* 0x0003e20000100800 */
[C---:B------:R-:W-:Y:S02]  /*2580*/  LOP3.LUT R62, R48.reuse, 0x4c, RZ, 0xfc, !PT ;  /* 0x0000004c303e7812 */ /* 0x040fe400078efcff */
[C---:B--2---:R-:W-:Y:S01]  /*2590*/  LOP3.LUT R58, R48.reuse, 0x58, RZ, 0xfc, !PT ;  /* 0x00000058303a7812 */ /* 0x044fe200078efcff */
[----:B------:R2:W-:Y:S01]  /*25a0*/  STL [R1+0x1b4], R54 ;  /* 0x0001b43601007387 */ /* 0x0005e20000100800 */
[C---:B------:R-:W-:Y:S02]  /*25b0*/  LOP3.LUT R63, R48.reuse, 0x4a, RZ, 0xfc, !PT ;  /* 0x0000004a303f7812 */ /* 0x040fe400078efcff */
        /* <DEDUP_REMOVED lines=21> */
[----:B-1----:R-:W-:Y:S01]  /*2710*/  LOP3.LUT R24, R48, 0x6c, RZ, 0xfc, !PT ;  /* 0x0000006c30187812 */ /* 0x002fe200078efcff */
[----:B------:R1:W-:Y:S01]  /*2720*/  STL [R1+0x1d4], R10 ;  /* 0x0001d40a01007387 */ /* 0x0003e20000100800 */
[----:B------:R-:W-:Y:S01]  /*2730*/  IMAD R40, R40, c[0x0][0x188], RZ ;  /* 0x0000620028287a24 */ /* 0x000fe200078e02ff */
[C---:B--2---:R-:W-:Y:S02]  /*2740*/  LOP3.LUT R18, R48.reuse, 0x70, RZ, 0xfc, !PT ;  /* 0x0000007030127812 */ /* 0x044fe400078efcff */
[----:B------:R2:W-:Y:S01]  /*2750*/  STL [R1+0x1d8], R8 ;  /* 0x0001d80801007387 */ /* 0x0005e20000100800 */
[----:B------:R-:W-:Y:S01]  /*2760*/  IMAD R41, R41, c[0x0][0x188], RZ ;  /* 0x0000620029297a24 */ /* 0x000fe200078e02ff */
[----:B0-----:R-:W-:Y:S02]  /*2770*/  LOP3.LUT R16, R48, 0x72, RZ, 0xfc, !PT ;  /* 0x0000007230107812 */ /* 0x001fe400078efcff */
[----:B------:R0:W-:Y:S01]  /*2780*/  STL [R1+0x1dc], R9 ;  /* 0x0001dc0901007387 */ /* 0x0001e20000100800 */
[----:B------:R-:W-:Y:S01]  /*2790*/  IMAD R52, R52, c[0x0][0x188], RZ ;  /* 0x0000620034347a24 */ /* 0x000fe200078e02ff */
[----:B-1----:R-:W-:-:S02]  /*27a0*/  LOP3.LUT R10, R48, 0x76, RZ, 0xfc, !PT ;  /* 0x00000076300a7812 */ /* 0x002fc400078efcff */
[----:B------:R1:W-:Y:S01]  /*27b0*/  STL [R1+0x1e0], R11 ;  /* 0x0001e00b01007387 */ /* 0x0003e20000100800 */
[----:B------:R-:W-:Y:S01]  /*27c0*/  IMAD R54, R54, c[0x0][0x188], RZ ;  /* 0x0000620036367a24 */ /* 0x000fe200078e02ff */
[----:B--2---:R-:W-:Y:S01]  /*27d0*/  LOP3.LUT R8, R48, 0x78, RZ, 0xfc, !PT ;  /* 0x0000007830087812 */ /* 0x004fe200078efcff */
[----:B------:R-:W-:Y:S01]  /*27e0*/  IMAD R56, R56, c[0x0][0x188], RZ ;  /* 0x0000620038387a24 */ /* 0x000fe200078e02ff */
[C---:B------:R-:W-:Y:S02]  /*27f0*/  LOP3.LUT R0, R48.reuse, 0x34, RZ, 0xfc, !PT ;  /* 0x0000003430007812 */ /* 0x040fe400078efcff */
[C---:B0-----:R-:W-:Y:S01]  /*2800*/  LOP3.LUT R9, R48.reuse, 0x7a, RZ, 0xfc, !PT ;  /* 0x0000007a30097812 */ /* 0x041fe200078efcff */
[----:B------:R-:W-:Y:S01]  /*2810*/  IMAD R57, R57, c[0x0][0x188], RZ ;  /* 0x0000620039397a24 */ /* 0x000fe200078e02ff */
[C---:B------:R-:W-:Y:S02]  /*2820*/  LOP3.LUT R3, R48.reuse, 0x3a, RZ, 0xfc, !PT ;  /* 0x0000003a30037812 */ /* 0x040fe400078efcff */
[C---:B-1----:R-:W-:Y:S01]  /*2830*/  LOP3.LUT R11, R48.reuse, 0x7c, RZ, 0xfc, !PT ;  /* 0x0000007c300b7812 */ /* 0x042fe200078efcff */
[----:B------:R-:W-:Y:S01]  /*2840*/  IMAD R9, R9, c[0x0][0x188], RZ ;  /* 0x0000620009097a24 */ /* 0x000fe200078e02ff */
[----:B------:R-:W-:Y:S01]  /*2850*/  LOP3.LUT R0, R48, 0x38, RZ, 0xfc, !PT ;  /* 0x0000003830007812 */ /* 0x000fe200078efcff */
[----:B------:R-:W-:Y:S01]  /*2860*/  IMAD R8, R8, c[0x0][0x188], RZ ;  /* 0x0000620008087a24 */ /* 0x000fe200078e02ff */
[----:B------:R-:W-:Y:S01]  /*2870*/  LOP3.LUT R69, R69, 0x74, RZ, 0xfc, !PT ;  /* 0x0000007445457812 */ /* 0x000fe200078efcff */
[----:B------:R-:W-:Y:S01]  /*2880*/  IMAD R11, R11, c[0x0][0x188], RZ ;  /* 0x000062000b0b7a24 */ /* 0x000fe200078e02ff */
[----:B------:R-:W-:Y:S01]  /*2890*/  SGXT.U32 R68, R68, 0x1 ;  /* 0x000000014444781a */ /* 0x000fe20000000000 */
[----:B------:R-:W-:Y:S01]  /*28a0*/  IMAD R10, R10, c[0x0][0x188], RZ ;  /* 0x000062000a0a7a24 */ /* 0x000fe200078e02ff */
[----:B------:R-:W-:Y:S01]  /*28b0*/  ISETP.GE.AND P1, PT, R12, RZ, PT ;  /* 0x000000ff0c00720c */ /* 0x000fe20003f26270 */
[----:B------:R-:W-:Y:S01]  /*28c0*/  IMAD R16, R16, c[0x0][0x188], RZ ;  /* 0x0000620010107a24 */ /* 0x000fe200078e02ff */
[----:B------:R-:W-:Y:S01]  /*28d0*/  ISETP.GE.AND P0, PT, R38, RZ, PT ;  /* 0x000000ff2600720c */ /* 0x000fe20003f06270 */
[----:B------:R-:W-:Y:S01]  /*28e0*/  IMAD R18, R18, c[0x0][0x188], RZ ;  /* 0x0000620012127a24 */ /* 0x000fe200078e02ff */
[----:B------:R-:W2:Y:S01]  /*28f0*/  LDL.LU R11, [R1+0x1e0] ;  /* 0x0001e000010b7983 */ /* 0x000ea20000300800 */
[----:B------:R-:W-:Y:S01]  /*2900*/  IMAD R24, R24, c[0x0][0x188], RZ ;  /* 0x0000620018187a24 */ /* 0x000fe200078e02ff */
[----:B------:R-:W-:Y:S01]  /*2910*/  ISETP.GE.AND P4, PT, R34, RZ, PT ;  /* 0x000000ff2200720c */ /* 0x000fe20003f86270 */
[----:B------:R-:W-:Y:S01]  /*2920*/  IMAD R25, R25, c[0x0][0x188], RZ ;  /* 0x0000620019197a24 */ /* 0x000fe200078e02ff */
[----:B------:R-:W3:Y:S01]  /*2930*/  LDL.LU R9, [R1+0x1dc] ;  /* 0x0001dc0001097983 */ /* 0x000ee20000300800 */
[----:B------:R-:W-:Y:S01]  /*2940*/  IMAD R58, R58, c[0x0][0x188], RZ ;  /* 0x000062003a3a7a24 */ /* 0x000fe200078e02ff */
[----:B------:R-:W-:Y:S01]  /*2950*/  ISETP.GE.AND P5, PT, R14, RZ, PT ;  /* 0x000000ff0e00720c */ /* 0x000fe20003fa6270 */
[----:B------:R-:W-:Y:S01]  /*2960*/  IMAD R59, R59, c[0x0][0x188], RZ ;  /* 0x000062003b3b7a24 */ /* 0x000fe200078e02ff */
[----:B------:R-:W4:Y:S01]  /*2970*/  LDL.LU R8, [R1+0x1d8] ;  /* 0x0001d80001087983 */ /* 0x000f220000300800 */
[----:B------:R-:W-:Y:S01]  /*2980*/  IMAD R60, R60, c[0x0][0x188], RZ ;  /* 0x000062003c3c7a24 */ /* 0x000fe200078e02ff */
[----:B------:R-:W-:Y:S01]  /*2990*/  ISETP.GE.AND P6, PT, R36, RZ, PT ;  /* 0x000000ff2400720c */ /* 0x000fe20003fc6270 */
[----:B------:R-:W-:Y:S01]  /*29a0*/  IMAD R61, R61, c[0x0][0x188], RZ ;  /* 0x000062003d3d7a24 */ /* 0x000fe200078e02ff */
[----:B------:R-:W3:Y:S01]  /*29b0*/  LDL.LU R10, [R1+0x1d4] ;  /* 0x0001d400010a7983 */ /* 0x000ee20000300800 */
[----:B------:R-:W-:Y:S01]  /*29c0*/  IMAD R62, R62, c[0x0][0x188], RZ ;  /* 0x000062003e3e7a24 */ /* 0x000fe200078e02ff */
[----:B------:R-:W-:Y:S01]  /*29d0*/  SEL R17, R55, R21, !P2 ;  /* 0x0000001537117207 */ /* 0x000fe20005000000 */
[----:B------:R-:W-:Y:S01]  /*29e0*/  IMAD R63, R63, c[0x0][0x188], RZ ;  /* 0x000062003f3f7a24 */ /* 0x000fe200078e02ff */
[----:B------:R-:W3:Y:S01]  /*29f0*/  LDL.LU R16, [R1+0x1d0] ;  /* 0x0001d00001107983 */ /* 0x000ee20000300800 */
[----:B------:R-:W-:Y:S01]  /*2a00*/  IMAD R64, R64, c[0x0][0x188], RZ ;  /* 0x0000620040407a24 */ /* 0x000fe200078e02ff */
[----:B------:R-:W-:Y:S01]  /*2a10*/  SEL R19, R55, R23, !P2 ;  /* 0x0000001737137207 */ /* 0x000fe20005000000 */
[----:B------:R-:W-:Y:S01]  /*2a20*/  IMAD R65, R65, c[0x0][0x188], RZ ;  /* 0x0000620041417a24 */ /* 0x000fe200078e02ff */
[----:B------:R-:W3:Y:S01]  /*2a30*/  LDL.LU R18, [R1+0x1cc] ;  /* 0x0001cc0001127983 */ /* 0x000ee20000300800 */
[----:B------:R-:W-:Y:S01]  /*2a40*/  IMAD R66, R66, c[0x0][0x188], RZ ;  /* 0x0000620042427a24 */ /* 0x000fe200078e02ff */
[----:B------:R-:W-:Y:S01]  /*2a50*/  CS2R R36, SRZ ;  /* 0x0000000000247805 */ /* 0x000fe2000001ff00 */
        /* <DEDUP_REMOVED lines=10> */
[----:B------:R-:W-:Y:S01]  /*2b00*/  @!P1 IMAD.MOV R29, RZ, RZ, -R29 ;  /* 0x000000ffff1d9224 */ /* 0x000fe200078e0a1d */
[----:B------:R-:W-:Y:S01]  /*2b10*/  LOP3.LUT R69, R68, 0x6e, RZ, 0xfc, !PT ;  /* 0x0000006e44457812 */ /* 0x000fe200078efcff */
[----:B------:R-:W-:Y:S01]  /*2b20*/  @!P0 IMAD.MOV R33, RZ, RZ, -R33 ;  /* 0x000000ffff218224 */ /* 0x000fe200078e0a21 */
[----:B------:R-:W3:Y:S01]  /*2b30*/  LDL.LU R41, [R1+0x1bc] ;  /* 0x0001bc0001297983 */ /* 0x000ee20000300800 */
[----:B------:R-:W-:Y:S01]  /*2b40*/  ISETP.GE.AND P1, PT, R49, RZ, PT ;  /* 0x000000ff3100720c */ /* 0x000fe20003f26270 */
[----:B------:R-:W-:Y:S01]  /*2b50*/  @!P4 IMAD.MOV R27, RZ, RZ, -R27 ;  /* 0x000000ffff1bc224 */ /* 0x000fe200078e0a1b */
[----:B------:R-:W-:Y:S01]  /*2b60*/  ISETP.NE.AND P0, PT, RZ, c[0x0][0x178], PT ;  /* 0x00005e00ff007a0c */ /* 0x000fe20003f05270 */
[----:B------:R-:W3:Y:S01]  /*2b70*/  LDL.LU R52, [R1+0x1b8] ;  /* 0x0001b80001347983 */ /* 0x000ee20000300800 */
[----:B------:R-:W-:Y:S01]  /*2b80*/  @!P5 IMAD.MOV R31, RZ, RZ, -R31 ;  /* 0x000000ffff1fd224 */ /* 0x000fe200078e0a1f */
[----:B------:R-:W-:Y:S01]  /*2b90*/  SEL R53, R55, R33, !P2 ;  /* 0x0000002137357207 */ /* 0x000fe20005000000 */
[----:B------:R-:W-:Y:S01]  /*2ba0*/  @!P6 IMAD.MOV R4, RZ, RZ, -R4 ;  /* 0x000000ffff04e224 */ /* 0x000fe200078e0a04 */
[----:B------:R-:W3:Y:S01]  /*2bb0*/  LDL.LU R54, [R1+0x1b4] ;  /* 0x0001b40001367983 */ /* 0x000ee20000300800 */
[----:B------:R-:W-:Y:S01]  /*2bc0*/  IMAD R17, R17, c[0x0][0x190], RZ ;  /* 0x0000640011117a24 */ /* 0x000fe200078e02ff */
[----:B------:R-:W-:Y:S01]  /*2bd0*/  SEL R26, R55, R27, !P2 ;  /* 0x0000001b371a7207 */ /* 0x000fe20005000000 */
[----:B------:R-:W-:Y:S01]  /*2be0*/  CS2R R14, SRZ ;  /* 0x00000000000e7805 */ /* 0x000fe2000001ff00 */
[----:B------:R-:W3:Y:S01]  /*2bf0*/  LDL.LU R56, [R1+0x1b0] ;  /* 0x0001b00001387983 */ /* 0x000ee20000300800 */
[----:B------:R-:W-:Y:S01]  /*2c00*/  CS2R R20, SRZ ;  /* 0x0000000000147805 */ /* 0x000fe2000001ff00 */
[----:B------:R-:W-:-:S02]  /*2c10*/  CS2R R22, SRZ ;  /* 0x0000000000167805 */ /* 0x000fc4000001ff00 */
[----:B------:R-:W0:Y:S01]  /*2c20*/  S2R R68, SR_TID.X ;  /* 0x0000000000447919 */ /* 0x000e220000002100 */
[----:B------:R-:W-:Y:S01]  /*2c30*/  IMAD R69, R69, c[0x0][0x188], RZ ;  /* 0x0000620045457a24 */ /* 0x000fe200078e02ff */
[----:B------:R-:W-:Y:S01]  /*2c40*/  SEL R27, R55, R29, !P2 ;  /* 0x0000001d371b7207 */ /* 0x000fe20005000000 */
[----:B------:R-:W-:Y:S01]  /*2c50*/  IMAD R19, R19, c[0x0][0x190], RZ ;  /* 0x0000640013137a24 */ /* 0x000fe200078e02ff */
[----:B------:R-:W3:Y:S01]  /*2c60*/  LDL.LU R57, [R1+0x1ac] ;  /* 0x0001ac0001397983 */ /* 0x000ee20000300800 */
[C---:B------:R-:W-:Y:S01]  /*2c70*/  SEL R42, R55.reuse, R31, !P2 ;  /* 0x0000001f372a7207 */ /* 0x040fe20005000000 */
[----:B------:R-:W-:Y:S01]  /*2c80*/  CS2R R32, SRZ ;  /* 0x0000000000207805 */ /* 0x000fe2000001ff00 */
[C---:B------:R-:W-:Y:S01]  /*2c90*/  SEL R43, R55.reuse, R4, !P2 ;  /* 0x00000004372b7207 */ /* 0x040fe20005000000 */
[----:B------:R-:W3:Y:S01]  /*2ca0*/  LDL.LU R58, [R1+0x1a8] ;  /* 0x0001a800013a7983 */ /* 0x000ee20000300800 */
[----:B------:R-:W-:Y:S02]  /*2cb0*/  SEL R55, R55, R35, !P2 ;  /* 0x0000002337377207 */ /* 0x000fe40005000000 */
[--C-:B0-----:R-:W-:Y:S01]  /*2cc0*/  SHF.R.U32.HI R69, RZ, 0x8, R68.reuse ;  /* 0x00000008ff457819 */ /* 0x101fe20000011644 */
[----:B------:R-:W3:Y:S01]  /*2cd0*/  LDL.LU R59, [R1+0x1a4] ;  /* 0x0001a400013b7983 */ /* 0x000ee20000300800 */
[----:B------:R-:W-:Y:S01]  /*2ce0*/  IMAD R26, R26, c[0x0][0x190], RZ ;  /* 0x000064001a1a7a24 */ /* 0x000fe200078e02ff */
[----:B------:R-:W-:Y:S01]  /*2cf0*/  LOP3.LUT R4, R48, 0x3e, RZ, 0xfc, !PT ;  /* 0x0000003e30047812 */ /* 0x000fe200078efcff */
[----:B------:R-:W-:Y:S01]  /*2d00*/  IMAD R27, R27, c[0x0][0x190], RZ ;  /* 0x000064001b1b7a24 */ /* 0x000fe200078e02ff */
[----:B------:R-:W3:Y:S01]  /*2d10*/  LDL.LU R60, [R1+0x1a0] ;  /* 0x0001a000013c7983 */ /* 0x000ee20000300800 */
[----:B------:R-:W-:Y:S01]  /*2d20*/  SGXT.U32 R69, R69, 0x1 ;  /* 0x000000014545781a */ /* 0x000fe20000000000 */
[----:B------:R-:W-:Y:S01]  /*2d30*/  IMAD R42, R42, c[0x0][0x190], RZ ;  /* 0x000064002a2a7a24 */ /* 0x000fe200078e02ff */
[----:B------:R-:W-:Y:S01]  /*2d40*/  SHF.R.U32.HI R68, RZ, 0x8, R68 ;  /* 0x00000008ff447819 */ /* 0x000fe20000011644 */
[----:B------:R-:W3:Y:S01]  /*2d50*/  LDL.LU R61, [R1+0x19c] ;  /* 0x00019c00013d7983 */ /* 0x000ee20000300800 */
[----:B------:R-:W-:Y:S01]  /*2d60*/  IMAD R43, R43, c[0x0][0x190], RZ ;  /* 0x000064002b2b7a24 */ /* 0x000fe200078e02ff */
[----:B------:R-:W-:Y:S01]  /*2d70*/  LOP3.LUT R4, R48, 0x44, RZ, 0xfc, !PT ;  /* 0x0000004430047812 */ /* 0x000fe200078efcff */
[----:B------:R-:W-:Y:S01]  /*2d80*/  IMAD R53, R53, c[0x0][0x190], RZ ;  /* 0x0000640035357a24 */ /* 0x000fe200078e02ff */
[----:B------:R-:W3:Y:S01]  /*2d90*/  LDL.LU R62, [R1+0x198] ;  /* 0x00019800013e7983 */ /* 0x000ee20000300800 */
[----:B------:R-:W-:Y:S01]  /*2da0*/  LOP3.LUT R69, R69, 0x64, RZ, 0xfc, !PT ;  /* 0x0000006445457812 */ /* 0x000fe200078efcff */
[----:B------:R-:W-:Y:S01]  /*2db0*/  CS2R R28, SRZ ;  /* 0x00000000001c7805 */ /* 0x000fe2000001ff00 */
[----:B------:R-:W-:Y:S01]  /*2dc0*/  SGXT.U32 R68, R68, 0x1 ;  /* 0x000000014444781a */ /* 0x000fe20000000000 */
[----:B------:R-:W3:Y:S01]  /*2dd0*/  LDL.LU R63, [R1+0x194] ;  /* 0x00019400013f7983 */ /* 0x000ee20000300800 */
[----:B------:R-:W-:Y:S01]  /*2de0*/  IMAD R55, R55, c[0x0][0x190], RZ ;  /* 0x0000640037377a24 */ /* 0x000fe200078e02ff */
[C---:B------:R-:W-:Y:S01]  /*2df0*/  LOP3.LUT R4, R48.reuse, 0x4e, RZ, 0xfc, !PT ;  /* 0x0000004e30047812 */ /* 0x040fe200078efcff */
[----:B------:R-:W-:Y:S01]  /*2e00*/  CS2R R30, SRZ ;  /* 0x00000000001e7805 */ /* 0x000fe2000001ff00 */
[----:B------:R-:W3:Y:S01]  /*2e10*/  LDL.LU R64, [R1+0x190] ;  /* 0x0001900001407983 */ /* 0x000ee20000300800 */
[----:B------:R-:W-:Y:S01]  /*2e20*/  IMAD R69, R69, c[0x0][0x188], RZ ;  /* 0x0000620045457a24 */ /* 0x000fe200078e02ff */
[----:B------:R-:W-:Y:S01]  /*2e30*/  LOP3.LUT R4, R48, 0x54, RZ, 0xfc, !PT ;  /* 0x0000005430047812 */ /* 0x000fe200078efcff */
[----:B------:R-:W-:Y:S01]  /*2e40*/  CS2R R34, SRZ ;  /* 0x0000000000227805 */ /* 0x000fe2000001ff00 */
[----:B------:R-:W3:Y:S01]  /*2e50*/  LDL.LU R65, [R1+0x18c] ;  /* 0x00018c0001417983 */ /* 0x000ee20000300800 */
[----:B------:R-:W-:-:S02]  /*2e60*/  LOP3.LUT R69, R68, 0x5e, RZ, 0xfc, !PT ;  /* 0x0000005e44457812 */ /* 0x000fc400078efcff */
[C---:B------:R-:W-:Y:S01]  /*2e70*/  LOP3.LUT R4, R48.reuse, 0x5e, RZ, 0xfc, !PT ;  /* 0x0000005e30047812 */ /* 0x040fe200078efcff */
[----:B------:R-:W3:Y:S01]  /*2e80*/  LDL.LU R66, [R1+0x188] ;  /* 0x0001880001427983 */ /* 0x000ee20000300800 */
[----:B------:R-:W-:-:S03]  /*2e90*/  LOP3.LUT R4, R48, 0x64, RZ, 0xfc, !PT ;  /* 0x0000006430047812 */ /* 0x000fc600078efcff */
[----:B------:R-:W0:Y:S01]  /*2ea0*/  S2R R68, SR_TID.X ;  /* 0x0000000000447919 */ /* 0x000e220000002100 */
[----:B------:R-:W-:Y:S01]  /*2eb0*/  IMAD R69, R69, c[0x0][0x188], RZ ;  /* 0x0000620045457a24 */ /* 0x000fe200078e02ff */
[C---:B------:R-:W-:Y:S02]  /*2ec0*/  LOP3.LUT R4, R48.reuse, 0x6e, RZ, 0xfc, !PT ;  /* 0x0000006e30047812 */ /* 0x040fe400078efcff */
[----:B------:R-:W3:Y:S01]  /*2ed0*/  LDL.LU R67, [R1+0x184] ;  /* 0x0001840001437983 */ /* 0x000ee20000300800 */
[C---:B------:R-:W-:Y:S02]  /*2ee0*/  LOP3.LUT R4, R48.reuse, 0x74, RZ, 0xfc, !PT ;  /* 0x0000007430047812 */ /* 0x040fe400078efcff */
[C---:B------:R-:W-:Y:S01]  /*2ef0*/  LOP3.LUT R4, R48.reuse, 0x7e, RZ, 0xfc, !PT ;  /* 0x0000007e30047812 */ /* 0x040fe200078efcff */
[----:B------:R-:W3:Y:S01]  /*2f00*/  LDL.LU R70, [R1+0x180] ;  /* 0x0001800001467983 */ /* 0x000ee20000300800 */
[----:B------:R-:W-:Y:S01]  /*2f10*/  IMAD R4, R48, c[0x0][0x188], RZ ;  /* 0x0000620030047a24 */ /* 0x000fe200078e02ff */
[----:B------:R-:W-:Y:S01]  /*2f20*/  CS2R R4, SRZ ;  /* 0x0000000000047805 */ /* 0x000fe2000001ff00 */
[----:B------:R-:W-:Y:S01]  /*2f30*/  CS2R R48, SRZ ;  /* 0x0000000000307805 */ /* 0x000fe2000001ff00 */
[----:B------:R-:W3:Y:S04]  /*2f40*/  LDL.LU R3, [R1+0x17c] ;  /* 0x00017c0001037983 */ /* 0x000ee80000300800 */
[----:B------:R1:W5:Y:S04]  /*2f50*/  LDL.LU R0, [R1+0x178] ;  /* 0x0001780001007983 */ /* 0x0003680000300800 */
[----:B------:R-:W3:Y:S04]  /*2f60*/  LDL.LU R124, [R1+0x174] ;  /* 0x00017400017c7983 */ /* 0x000ee80000300800 */
[----:B------:R-:W3:Y:S04]  /*2f70*/  LDL.LU R125, [R1+0x170] ;  /* 0x00017000017d7983 */ /* 0x000ee80000300800 */
[----:B------:R-:W3:Y:S01]  /*2f80*/  LDL.LU R2, [R1+0x168] ;  /* 0x0001680001027983 */ /* 0x000ee20000300800 */
[----:B0-----:R-:W-:-:S02]  /*2f90*/  SHF.R.U32.HI R69, RZ, 0x8, R68 ;  /* 0x00000008ff457819 */ /* 0x001fc40000011644 */
[----:B------:R-:W-:Y:S02]  /*2fa0*/  SHF.R.U32.HI R68, RZ, 0x8, R68 ;  /* 0x00000008ff447819 */ /* 0x000fe40000011644 */
[----:B------:R-:W-:Y:S02]  /*2fb0*/  SGXT.U32 R69, R69, 0x1 ;  /* 0x000000014545781a */ /* 0x000fe40000000000 */
[----:B------:R-:W-:Y:S02]  /*2fc0*/  SGXT.U32 R68, R68, 0x1 ;  /* 0x000000014444781a */ /* 0x000fe40000000000 */
[----:B------:R-:W-:-:S05]  /*2fd0*/  LOP3.LUT R69, R69, 0x54, RZ, 0xfc, !PT ;  /* 0x0000005445457812 */ /* 0x000fca00078efcff */
[----:B------:R-:W-:Y:S01]  /*2fe0*/  IMAD R69, R69, c[0x0][0x188], RZ ;  /* 0x0000620045457a24 */ /* 0x000fe200078e02ff */
[----:B------:R-:W-:Y:S02]  /*2ff0*/  LOP3.LUT R69, R68, 0x4e, RZ, 0xfc, !PT ;  /* 0x0000004e44457812 */ /* 0x000fe400078efcff */
[----:B------:R-:W0:Y:S03]  /*3000*/  S2R R68, SR_TID.X ;  /* 0x0000000000447919 */ /* 0x000e260000002100 */
[----:B------:R-:W-:Y:S01]  /*3010*/  IMAD R69, R69, c[0x0][0x188], RZ ;  /* 0x0000620045457a24 */ /* 0x000fe200078e02ff */
[--C-:B0-----:R-:W-:Y:S02]  /*3020*/  SHF.R.U32.HI R69, RZ, 0x8, R68.reuse ;  /* 0x00000008ff457819 */ /* 0x101fe40000011644 */
[----:B------:R-:W-:Y:S02]  /*3030*/  SHF.R.U32.HI R68, RZ, 0x8, R68 ;  /* 0x00000008ff447819 */ /* 0x000fe40000011644 */
[----:B------:R-:W-:-:S02]  /*3040*/  SGXT.U32 R69, R69, 0x1 ;  /* 0x000000014545781a */ /* 0x000fc40000000000 */
        /* <DEDUP_REMOVED lines=12> */
[C---:B------:R-:W-:Y:S02]  /*3110*/  LOP3.LUT R69, R68.reuse, 0x2e, RZ, 0xfc, !PT ;  /* 0x0000002e44457812 */ /* 0x040fe400078efcff */
[----:B------:R-:W-:-:S05]  /*3120*/  LOP3.LUT R68, R68, 0x2c, RZ, 0xfc, !PT ;  /* 0x0000002c44447812 */ /* 0x000fca00078efcff */
[----:B------:R-:W-:Y:S02]  /*3130*/  IMAD R68, R68, c[0x0][0x188], RZ ;  /* 0x0000620044447a24 */ /* 0x000fe400078e02ff */
[----:B------:R-:W-:Y:S02]  /*3140*/  IMAD R68, R122, c[0x0][0x188], RZ ;  /* 0x000062007a447a24 */ /* 0x000fe400078e02ff */
[----:B------:R-:W-:Y:S02]  /*3150*/  IMAD R68, R119, c[0x0][0x188], RZ ;  /* 0x0000620077447a24 */ /* 0x000fe400078e02ff */
[----:B------:R-:W-:Y:S02]  /*3160*/  IMAD R68, R117, c[0x0][0x188], RZ ;  /* 0x0000620075447a24 */ /* 0x000fe400078e02ff */
[----:B------:R-:W-:Y:S02]  /*3170*/  IMAD R69, R69, c[0x0][0x188], RZ ;  /* 0x0000620045457a24 */ /* 0x000fe400078e02ff */
[----:B------:R-:W-:-:S02]  /*3180*/  IMAD R69, R123, c[0x0][0x188], RZ ;  /* 0x000062007b457a24 */ /* 0x000fc400078e02ff */
[----:B------:R-:W-:Y:S02]  /*3190*/  IMAD R69, R120, c[0x0][0x188], RZ ;  /* 0x0000620078457a24 */ /* 0x000fe400078e02ff */
[----:B------:R-:W-:Y:S02]  /*31a0*/  IMAD R69, R118, c[0x0][0x188], RZ ;  /* 0x0000620076457a24 */ /* 0x000fe400078e02ff */
[----:B--2---:R-:W-:Y:S02]  /*31b0*/  IMAD R11, R11, c[0x0][0x190], RZ ;  /* 0x000064000b0b7a24 */ /* 0x004fe400078e02ff */
[----:B----4-:R-:W-:Y:S02]  /*31c0*/  IMAD R8, R8, c[0x0][0x190], RZ ;  /* 0x0000640008087a24 */ /* 0x010fe400078e02ff */
[----:B---3--:R-:W-:Y:S02]  /*31d0*/  IMAD R10, R10, c[0x0][0x190], RZ ;  /* 0x000064000a0a7a24 */ /* 0x008fe400078e02ff */
[----:B------:R-:W-:-:S02]  /*31e0*/  IMAD R18, R18, c[0x0][0x190], RZ ;  /* 0x0000640012127a24 */ /* 0x000fc400078e02ff */
        /* <DEDUP_REMOVED lines=13> */
[----:B------:R-:W-:-:S03]  /*32c0*/  IMAD R67, R67, c[0x0][0x190], RZ ;  /* 0x0000640043437a24 */ /* 0x000fc600078e02ff */
[----:B------:R-:W-:Y:S02]  /*32d0*/  LEA R68, P3, R66, c[0x0][0x168], 0x1 ;  /* 0x00005a0042447a11 */ /* 0x000fe400078608ff */
[----:B------:R-:W-:Y:S01]  /*32e0*/  LEA R117, P2, R67, c[0x0][0x168], 0x1 ;  /* 0x00005a0043757a11 */ /* 0x000fe200078408ff */
[----:B------:R-:W-:Y:S01]  /*32f0*/  @!P1 IMAD.MOV R3, RZ, RZ, -R3 ;  /* 0x000000ffff039224 */ /* 0x000fe200078e0a03 */
[----:B------:R-:W-:Y:S02]  /*3300*/  @!P0 LOP3.LUT R3, RZ, c[0x0][0x178], RZ, 0x33, !PT ;  /* 0x00005e00ff038a12 */ /* 0x000fe400078e33ff */
[----:B------:R-:W-:-:S03]  /*3310*/  LEA R69, P4, R65, c[0x0][0x168], 0x1 ;  /* 0x00005a0041457a11 */ /* 0x000fc600078808ff */
[----:B------:R-:W-:Y:S02]  /*3320*/  IMAD R3, R3, c[0x0][0x184], RZ ;  /* 0x0000610003037a24 */ /* 0x000fe400078e02ff */
[----:B------:R-:W-:Y:S01]  /*3330*/  IMAD R62, R62, c[0x0][0x190], RZ ;  /* 0x000064003e3e7a24 */ /* 0x000fe200078e02ff */
[----:B------:R-:W-:-:S05]  /*3340*/  SHF.R.S32.HI R2, RZ, 0x7, R2 ;  /* 0x00000007ff027819 */ /* 0x000fca0000011402 */
[----:B------:R0:W-:Y:S04]  /*3350*/  STL [R1+0x15c], R2 ;  /* 0x00015c0201007387 */ /* 0x0001e80000100800 */
[----:B------:R2:W-:Y:S04]  /*3360*/  STL [R1+0x158], R117 ;  /* 0x0001587501007387 */ /* 0x0005e80000100800 */
[----:B------:R3:W-:Y:S01]  /*3370*/  STL [R1+0x150], R68 ;  /* 0x0001504401007387 */ /* 0x0007e20000100800 */
[----:B0-----:R-:W-:Y:S02]  /*3380*/  LEA R2, P1, R3, c[0x0][0x160], 0x1 ;  /* 0x0000580003027a11 */ /* 0x001fe400078208ff */
[----:B--2---:R-:W-:Y:S01]  /*3390*/  LEA R117, P5, R64, c[0x0][0x168], 0x1 ;  /* 0x00005a0040757a11 */ /* 0x004fe200078a08ff */
[----:B------:R0:W-:Y:S01]  /*33a0*/  STL [R1+0x148], R69 ;  /* 0x0001484501007387 */ /* 0x0001e20000100800 */
[----:B---3--:R-:W-:-:S03]  /*33b0*/  LEA R68, P6, R63, c[0x0][0x168], 0x1 ;  /* 0x00005a003f447a11 */ /* 0x008fc600078c08ff */
[----:B------:R-:W-:Y:S01]  /*33c0*/  STL [R1+0x13c], R117 ;  /* 0x00013c7501007387 */ /* 0x000fe20000100800 */
[----:B------:R-:W-:Y:S01]  /*33d0*/  LEA.HI.X.SX32 R3, R3, c[0x0][0x164], 0x1, P1 ;  /* 0x0000590003037a11 */ /* 0x000fe200008f0eff */
[----:B------:R-:W-:Y:S02]  /*33e0*/  IMAD R60, R60, c[0x0][0x190], RZ ;  /* 0x000064003c3c7a24 */ /* 0x000fe400078e02ff */
[----:B------:R2:W-:Y:S01]  /*33f0*/  STL [R1+0x134], R68 ;  /* 0x0001344401007387 */ /* 0x0005e20000100800 */
[----:B0-----:R-:W-:Y:S02]  /*3400*/  LEA R69, P0, R62, c[0x0][0x168], 0x1 ;  /* 0x00005a003e457a11 */ /* 0x001fe400078008ff */
[----:B------:R-:W-:Y:S02]  /*3410*/  LEA.HI.X.SX32 R67, R67, c[0x0][0x16c], 0x1, P2 ;  /* 0x00005b0043437a11 */ /* 0x000fe400010f0eff */
[----:B--2---:R-:W-:Y:S01]  /*3420*/  LEA R68, P1, R61, c[0x0][0x168], 0x1 ;  /* 0x00005a003d447a11 */ /* 0x004fe200078208ff */
[----:B------:R0:W-:Y:S04]  /*3430*/  STL [R1+0x12c], R69 ;  /* 0x00012c4501007387 */ /* 0x0001e80000100800 */
[----:B------:R2:W-:Y:S04]  /*3440*/  STL [R1+0x124], R68 ;  /* 0x0001244401007387 */ /* 0x0005e80000100800 */
[----:B------:R3:W-:Y:S01]  /*3450*/  STL [R1+0x154], R67 ;  /* 0x0001544301007387 */ /* 0x0007e20000100800 */
[----:B0-----:R-:W-:-:S02]  /*3460*/  LEA R69, P2, R60, c[0x0][0x168], 0x1 ;  /* 0x00005a003c457a11 */ /* 0x001fc400078408ff */
[----:B--2---:R-:W-:Y:S02]  /*3470*/  LEA.HI.X.SX32 R68, R66, c[0x0][0x16c], 0x1, P3 ;  /* 0x00005b0042447a11 */ /* 0x004fe400018f0eff */
[----:B------:R-:W-:Y:S02]  /*3480*/  LEA.HI.X.SX32 R66, R65, c[0x0][0x16c], 0x1, P4 ;  /* 0x00005b0041427a11 */ /* 0x000fe400020f0eff */
[----:B---3--:R-:W-:Y:S01]  /*3490*/  LEA R67, P3, R59, c[0x0][0x168], 0x1 ;  /* 0x00005a003b437a11 */ /* 0x008fe200078608ff */
[----:B------:R-:W-:Y:S01]  /*34a0*/  STL [R1+0x11c], R69 ;  /* 0x00011c4501007387 */ /* 0x000fe20000100800 */
[----:B------:R-:W-:Y:S02]  /*34b0*/  LEA R65, P4, R58, c[0x0][0x168], 0x1 ;  /* 0x00005a003a417a11 */ /* 0x000fe400078808ff */
[----:B------:R-:W-:Y:S01]  /*34c0*/  LEA.HI.X.SX32 R64, R64, c[0x0][0x16c], 0x1, P5 ;  /* 0x00005b0040407a11 */ /* 0x000fe200028f0eff */
[----:B------:R-:W-:Y:S04]  /*34d0*/  STL [R1+0x14c], R68 ;  /* 0x00014c4401007387 */ /* 0x000fe80000100800 */
[----:B------:R-:W-:Y:S04]  /*34e0*/  STL [R1+0x114], R67 ;  /* 0x0001144301007387 */ /* 0x000fe80000100800 */
[----:B------:R0:W-:Y:S04]  /*34f0*/  STL [R1+0x144], R66 ;  /* 0x0001444201007387 */ /* 0x0001e80000100800 */
[----:B------:R2:W-:Y:S01]  /*3500*/  STL [R1+0x10c], R65 ;  /* 0x00010c4101007387 */ /* 0x0005e20000100800 */
[----:B------:R-:W-:-:S03]  /*3510*/  IMAD R52, R52, c[0x0][0x190], RZ ;  /* 0x0000640034347a24 */ /* 0x000fc600078e02ff */
[----:B------:R3:W-:Y:S01]  /*3520*/  STL [R1+0x138], R64 ;  /* 0x0001384001007387 */ /* 0x0007e20000100800 */
[----:B0-----:R-:W-:Y:S02]  /*3530*/  LEA R66, P5, R57, c[0x0][0x168], 0x1 ;  /* 0x00005a0039427a11 */ /* 0x001fe400078a08ff */
        /* <DEDUP_REMOVED lines=75> */
[----:B--2---:R-:W-:-:S03]  /*39f0*/  LEA.HI.X.SX32 R10, R9, c[0x0][0x16c], 0x1, P3 ;  /* 0x00005b00090a7a11 */ /* 0x004fc600018f0eff */
[----:B------:R-:W-:Y:S01]  /*3a00*/  STL [R1+0x14], R16 ;  /* 0x0000141001007387 */ /* 0x000fe20000100800 */
[----:B---3--:R-:W-:-:S03]  /*3a10*/  LEA R8, P3, R43, c[0x0][0x168], 0x1 ;  /* 0x00005a002b087a11 */ /* 0x008fc600078608ff */
[----:B------:R-:W-:Y:S01]  /*3a20*/  STL [R1+0x40], R10 ;  /* 0x0000400a01007387 */ /* 0x000fe20000100800 */
[----:B------:R-:W-:-:S03]  /*3a30*/  LEA.HI.X.SX32 R9, R11, c[0x0][0x16c], 0x1, P4 ;  /* 0x00005b000b097a11 */ /* 0x000fc600020f0eff */
[----:B------:R0:W-:Y:S04]  /*3a40*/  STL [R1+0xc], R8 ;  /* 0x00000c0801007387 */ /* 0x0001e80000100800 */
[----:B------:R2:W-:Y:S01]  /*3a50*/  STL [R1+0x38], R9 ;  /* 0x0000380901007387 */ /* 0x0005e20000100800 */
[----:B0-----:R-:W-:Y:S02]  /*3a60*/  LEA.HI.X.SX32 R8, R17, c[0x0][0x16c], 0x1, P5 ;  /* 0x00005b0011087a11 */ /* 0x001fe400028f0eff */
[----:B--2---:R-:W-:-:S03]  /*3a70*/  LEA.HI.X.SX32 R9, R19, c[0x0][0x16c], 0x1, P6 ;  /* 0x00005b0013097a11 */ /* 0x004fc600030f0eff */
[----:B------:R0:W-:Y:S01]  /*3a80*/  STL [R1+0x30], R8 ;  /* 0x0000300801007387 */ /* 0x0001e20000100800 */
[----:B------:R-:W-:-:S03]  /*3a90*/  LEA.HI.X.SX32 R10, R27, c[0x0][0x16c], 0x1, P1 ;  /* 0x00005b001b0a7a11 */ /* 0x000fc600008f0eff */
[----:B------:R2:W-:Y:S01]  /*3aa0*/  STL [R1+0x28], R9 ;  /* 0x0000280901007387 */ /* 0x0005e20000100800 */
[----:B0-----:R-:W-:Y:S02]  /*3ab0*/  LEA.HI.X.SX32 R8, R26, c[0x0][0x16c], 0x1, P0 ;  /* 0x00005b001a087a11 */ /* 0x001fe400000f0eff */
[----:B--2---:R-:W-:-:S03]  /*3ac0*/  LEA.HI.X.SX32 R9, R42, c[0x0][0x16c], 0x1, P2 ;  /* 0x00005b002a097a11 */ /* 0x004fc600010f0eff */
[----:B------:R0:W-:Y:S04]  /*3ad0*/  STL [R1+0x20], R8 ;  /* 0x0000200801007387 */ /* 0x0001e80000100800 */
[----:B------:R-:W-:Y:S01]  /*3ae0*/  STL [R1+0x18], R10 ;  /* 0x0000180a01007387 */ /* 0x000fe20000100800 */
[----:B0-----:R-:W-:-:S03]  /*3af0*/  LEA.HI.X.SX32 R8, R43, c[0x0][0x16c], 0x1, P3 ;  /* 0x00005b002b087a11 */ /* 0x001fc600018f0eff */
[----:B------:R-:W-:Y:S04]  /*3b00*/  STL [R1+0x10], R9 ;  /* 0x0000100901007387 */ /* 0x000fe80000100800 */
[----:B------:R0:W-:Y:S02]  /*3b10*/  STL [R1+0x8], R8 ;  /* 0x0000080801007387 */ /* 0x0001e40000100800 */
[----:B0-----:R-:W-:Y:S02]  /*3b20*/  IMAD R8, R116, c[0x0][0x188], RZ ;  /* 0x0000620074087a24 */ /* 0x001fe400078e02ff */
[----:B------:R-:W-:Y:S02]  /*3b30*/  IMAD R8, R93, c[0x0][0x188], RZ ;  /* 0x000062005d087a24 */ /* 0x000fe400078e02ff */
[----:B------:R-:W-:-:S02]  /*3b40*/  IMAD R8, R78, c[0x0][0x188], RZ ;  /* 0x000062004e087a24 */ /* 0x000fc400078e02ff */
[----:B------:R-:W-:Y:S02]  /*3b50*/  IMAD R8, R75, c[0x0][0x188], RZ ;  /* 0x000062004b087a24 */ /* 0x000fe400078e02ff */
[----:B------:R-:W-:Y:S01]  /*3b60*/  IMAD R8, R72, c[0x0][0x188], RZ ;  /* 0x0000620048087a24 */ /* 0x000fe200078e02ff */
[----:B------:R-:W-:Y:S02]  /*3b70*/  LOP3.LUT R8, R124, 0x40, RZ, 0x3c, !PT ;  /* 0x000000407c087812 */ /* 0x000fe400078e3cff */
[----:B------:R-:W-:-:S05]  /*3b80*/  LOP3.LUT R8, R70, 0x40, RZ, 0x3c, !PT ;  /* 0x0000004046087812 */ /* 0x000fca00078e3cff */
[----:B------:R1:W-:Y:S01]  /*3b90*/  STL [R1+0x160], R8 ;  /* 0x0001600801007387 */ /* 0x0003e20000100800 */
[----:B------:R-:W-:Y:S01]  /*3ba0*/  IMAD R10, R95, c[0x0][0x188], RZ ;  /* 0x000062005f0a7a24 */ /* 0x000fe200078e02ff */
[----:B------:R-:W-:Y:S01]  /*3bb0*/  LEA R41, P4, R53, c[0x0][0x168], 0x1 ;  /* 0x00005a0035297a11 */ /* 0x000fe200078808ff */
[----:B------:R-:W-:Y:S01]  /*3bc0*/  IMAD R9, R94, c[0x0][0x188], RZ ;  /* 0x000062005e097a24 */ /* 0x000fe200078e02ff */
[----:B------:R-:W-:Y:S01]  /*3bd0*/  LEA R25, P5, R55, c[0x0][0x168], 0x1 ;  /* 0x00005a0037197a11 */ /* 0x000fe200078a08ff */
[----:B------:R-:W-:Y:S02]  /*3be0*/  IMAD R10, R92, c[0x0][0x188], RZ ;  /* 0x000062005c0a7a24 */ /* 0x000fe400078e02ff */
[----:B------:R-:W-:Y:S02]  /*3bf0*/  IMAD R9, R79, c[0x0][0x188], RZ ;  /* 0x000062004f097a24 */ /* 0x000fe400078e02ff */
[----:B------:R-:W-:Y:S02]  /*3c00*/  IMAD R10, R77, c[0x0][0x188], RZ ;  /* 0x000062004d0a7a24 */ /* 0x000fe400078e02ff */
[----:B------:R-:W-:-:S02]  /*3c10*/  IMAD R9, R76, c[0x0][0x188], RZ ;  /* 0x000062004c097a24 */ /* 0x000fc400078e02ff */
[----:B------:R-:W-:Y:S02]  /*3c20*/  IMAD R10, R74, c[0x0][0x188], RZ ;  /* 0x000062004a0a7a24 */ /* 0x000fe400078e02ff */
[----:B------:R-:W-:Y:S01]  /*3c30*/  IMAD R9, R73, c[0x0][0x188], RZ ;  /* 0x0000620049097a24 */ /* 0x000fe200078e02ff */
[C---:B------:R-:W-:Y:S01]  /*3c40*/  LOP3.LUT R9, R124.reuse, 0x20, RZ, 0x3c, !PT ;  /* 0x000000207c097812 */ /* 0x040fe200078e3cff */
[----:B------:R-:W-:Y:S01]  /*3c50*/  IMAD R10, R71, c[0x0][0x188], RZ ;  /* 0x00006200470a7a24 */ /* 0x000fe200078e02ff */
[----:B------:R-:W-:Y:S01]  /*3c60*/  LEA.HI.X.SX32 R40, R53, c[0x0][0x16c], 0x1, P4 ;  /* 0x00005b0035287a11 */ /* 0x000fe200020f0eff */
[----:B------:R-:W-:Y:S01]  /*3c70*/  IMAD R121, R121, c[0x0][0x188], RZ ;  /* 0x0000620079797a24 */ /* 0x000fe200078e02ff */
[----:B------:R-:W-:Y:S02]  /*3c80*/  LEA.HI.X.SX32 R24, R55, c[0x0][0x16c], 0x1, P5 ;  /* 0x00005b0037187a11 */ /* 0x000fe400028f0eff */
[----:B------:R-:W-:Y:S02]  /*3c90*/  LOP3.LUT R10, R124, 0x60, RZ, 0x3c, !PT ;  /* 0x000000607c0a7812 */ /* 0x000fe400078e3cff */
[----:B------:R-:W-:Y:S01]  /*3ca0*/  LOP3.LUT R9, R125, 0x40, RZ, 0x3c, !PT ;  /* 0x000000407d097812 */ /* 0x000fe200078e3cff */
[----:B-1----:R-:W-:-:S02]  /*3cb0*/  ULDC UR4, c[0x0][0x180] ;  /* 0x0000600000047ab9 */ /* 0x002fc40000000800 */
.L_x_2:
[----:B------:R-:W0:Y:S01]  /*3cc0*/  S2R R17, SR_TID.X ;  /* 0x0000000000117919 */ /* 0x000e220000002100 */
[----:B------:R-:W-:-:S02]  /*3cd0*/  PRMT R43, RZ, 0x7610, R43 ;  /* 0x00007610ff2b7816 */ /* 0x000fc4000000002b */
[----:B------:R-:W-:Y:S01]  /*3ce0*/  PRMT R71, RZ, 0x7610, R71 ;  /* 0x00007610ff477816 */ /* 0x000fe20000000047 */
[----:B------:R-:W1:Y:S04]  /*3cf0*/  S2R R8, SR_TID.X ;  /* 0x0000000000087919 */ /* 0x000e680000002100 */
[----:B------:R2:W-:Y:S04]  /*3d00*/  STL.64 [R1+0x220], R12 ;  /* 0x0002200c01007387 */ /* 0x0005e80000100a00 */
[----:B------:R-:W3:Y:S04]  /*3d10*/  S2R R9, SR_TID.X ;  /* 0x0000000000097919 */ /* 0x000ee80000002100 */
[----:B------:R4:W-:Y:S04]  /*3d20*/  STL.64 [R1+0x218], R14 ;  /* 0x0002180e01007387 */ /* 0x0009e80000100a00 */
[----:B--2---:R-:W2:Y:S01]  /*3d30*/  S2R R12, SR_TID.X ;  /* 0x00000000000c7919 */ /* 0x004ea20000002100 */
[----:B0-----:R-:W-:-:S03]  /*3d40*/  SHF.R.U32.HI R18, RZ, 0x8, R17 ;  /* 0x00000008ff127819 */ /* 0x001fc60000011611 */
[----:B------:R-:W-:Y:S01]  /*3d50*/  STL.64 [R1+0x210], R28 ;  /* 0x0002101c01007387 */ /* 0x000fe20000100a00 */
[--C-:B------:R-:W-:Y:S02]  /*3d60*/  SHF.R.U32.HI R16, RZ, 0x8, R17.reuse ;  /* 0x00000008ff107819 */ /* 0x100fe40000011611 */
[----:B------:R-:W-:Y:S01]  /*3d70*/  SHF.R.U32.HI R17, RZ, 0x8, R17 ;  /* 0x00000008ff117819 */ /* 0x000fe20000011611 */
[----:B------:R0:W-:Y:S01]  /*3d80*/  STL [R1+0x20c], R30 ;  /* 0x00020c1e01007387 */ /* 0x0001e20000100800 */
[----:B-1----:R-:W-:Y:S02]  /*3d90*/  SHF.R.U32.HI R8, RZ, 0x8, R8 ;  /* 0x00000008ff087819 */ /* 0x002fe40000011608 */
[----:B------:R-:W-:Y:S01]  /*3da0*/  SGXT.U32 R17, R17, 0x1 ;  /* 0x000000011111781a */ /* 0x000fe20000000000 */
[----:B------:R-:W-:Y:S01]  /*3db0*/  STL [R1+0x208], R31 ;  /* 0x0002081f01007387 */ /* 0x000fe20000100800 */
[----:B------:R-:W-:Y:S02]  /*3dc0*/  SGXT.U32 R16, R16, 0x1 ;  /* 0x000000011010781a */ /* 0x000fe40000000000 */
[----:B------:R-:W-:Y:S01]  /*3dd0*/  SGXT.U32 R8, R8, 0x1 ;  /* 0x000000010808781a */ /* 0x000fe20000000000 */
[----:B------:R-:W-:Y:S01]  /*3de0*/  STL [R1+0x204], R20 ;  /* 0x0002041401007387 */ /* 0x000fe20000100800 */
[----:B------:R-:W-:-:S02]  /*3df0*/  LOP3.LUT R19, R17, 0x6, RZ, 0xfc, !PT ;  /* 0x0000000611137812 */ /* 0x000fc400078efcff */
[----:B------:R-:W-:Y:S01]  /*3e00*/  LOP3.LUT R17, R16, 0xa, RZ, 0xfc, !PT ;  /* 0x0000000a10117812 */ /* 0x000fe200078efcff */
[----:B------:R-:W-:Y:S01]  /*3e10*/  STL [R1+0x200], R21 ;  /* 0x0002001501007387 */ /* 0x000fe20000100800 */
[----:B------:R-:W-:Y:S02]  /*3e20*/  LOP3.LUT R10, R8, 0x2, RZ, 0xfc, !PT ;  /* 0x00000002080a7812 */ /* 0x000fe400078efcff */
[----:B--2---:R-:W-:Y:S01]  /*3e30*/  SHF.R.U32.HI R13, RZ, 0x8, R12 ;  /* 0x00000008ff0d7819 */ /* 0x004fe2000001160c */
[----:B------:R-:W-:Y:S01]  /*3e40*/  STL [R1+0x1fc], R22 ;  /* 0x0001fc1601007387 */ /* 0x000fe20000100800 */
[----:B---3--:R-:W-:Y:S02]  /*3e50*/  SHF.R.U32.HI R8, RZ, 0x8, R9 ;  /* 0x00000008ff087819 */ /* 0x008fe40000011609 */
[----:B------:R-:W-:Y:S01]  /*3e60*/  SGXT.U32 R13, R13, 0x1 ;  /* 0x000000010d0d781a */ /* 0x000fe20000000000 */
[----:B------:R-:W-:Y:S01]  /*3e70*/  STL [R1+0x1f8], R23 ;  /* 0x0001f81701007387 */ /* 0x000fe20000100800 */
[----:B------:R-:W-:-:S02]  /*3e80*/  ISETP.GE.AND P3, PT, R17, UR4, PT ;  /* 0x0000000411007c0c */ /* 0x000fc4000bf66270 */
[----:B------:R-:W-:Y:S01]  /*3e90*/  SGXT.U32 R8, R8, 0x1 ;  /* 0x000000010808781a */ /* 0x000fe20000000000 */
[----:B------:R-:W1:Y:S01]  /*3ea0*/  S2R R17, SR_TID.X ;  /* 0x0000000000117919 */ /* 0x000e620000002100 */
[----:B------:R-:W-:Y:S02]  /*3eb0*/  ISETP.GE.AND P0, PT, R13, UR4, PT ;  /* 0x000000040d007c0c */ /* 0x000fe4000bf06270 */
[----:B------:R-:W-:Y:S01]  /*3ec0*/  ISETP.GE.AND P1, PT, R10, UR4, PT ;  /* 0x000000040a007c0c */ /* 0x000fe2000bf26270 */
[----:B------:R-:W-:Y:S01]  /*3ed0*/  IMAD R8, R8, c[0x0][0x188], RZ ;  /* 0x0000620008087a24 */ /* 0x000fe200078e02ff */
[----:B------:R-:W-:Y:S01]  /*3ee0*/  SGXT.U32 R18, R18, 0x1 ;  /* 0x000000011212781a */ /* 0x000fe20000000000 */
[----:B------:R-:W-:Y:S01]  /*3ef0*/  STL [R1+0x1f4], R32 ;  /* 0x0001f42001007387 */ /* 0x000fe20000100800 */
[----:B------:R-:W-:Y:S01]  /*3f00*/  SHF.R.U32.HI R10, RZ, 0x8, R9 ;  /* 0x00000008ff0a7819 */ /* 0x000fe20000011609 */
[----:B------:R-:W-:Y:S01]  /*3f10*/  IMAD.WIDE R8, R8, 0x2, R2 ;  /* 0x0000000208087825 */ /* 0x000fe200078e0202 */
[----:B------:R-:W-:Y:S01]  /*3f20*/  LOP3.LUT R18, R18, 0x4, RZ, 0xfc, !PT ;  /* 0x0000000412127812 */ /* 0x000fe200078efcff */
[----:B------:R-:W-:Y:S01]  /*3f30*/  STL [R1+0x1f0], R33 ;  /* 0x0001f02101007387 */ /* 0x000fe20000100800 */
[----:B------:R-:W-:-:S03]  /*3f40*/  SGXT.U32 R10, R10, 0x1 ;  /* 0x000000010a0a781a */ /* 0x000fc60000000000 */
[----:B------:R2:W3:Y:S01]  /*3f50*/  @!P0 LDG.E.U16 R43, [R8.64] ;  /* 0x00000006082b8981 */ /* 0x0004e2000c1e1500 */
[----:B------:R-:W-:Y:S02]  /*3f60*/  ISETP.GE.AND P0, PT, R18, UR4, PT ;  /* 0x0000000412007c0c */ /* 0x000fe4000bf06270 */
[C---:B------:R-:W-:Y:S01]  /*3f70*/  LOP3.LUT R18, R16.reuse, 0x8, RZ, 0xfc, !PT ;  /* 0x0000000810127812 */ /* 0x040fe200078efcff */
[----:B------:R-:W-:Y:S01]  /*3f80*/  STL [R1+0x1ec], R34 ;  /* 0x0001ec2201007387 */ /* 0x000fe20000100800 */
[----:B------:R-:W-:Y:S02]  /*3f90*/  LOP3.LUT R16, R16, 0xc, RZ, 0xfc, !PT ;  /* 0x0000000c10107812 */ /* 0x000fe400078efcff */
[----:B------:R-:W-:Y:S01]  /*3fa0*/  LOP3.LUT R10, R10, 0x2, RZ, 0xfc, !PT ;  /* 0x000000020a0a7812 */ /* 0x000fe200078efcff */
[----:B------:R0:W-:Y:S01]  /*3fb0*/  STL [R1+0x1e8], R35 ;  /* 0x0001e82301007387 */ /* 0x0001e20000100800 */
[----:B------:R-:W-:Y:S02]  /*3fc0*/  ISETP.GE.AND P4, PT, R16, UR4, PT ;  /* 0x0000000410007c0c */ /* 0x000fe4000bf86270 */
[----:B-1----:R-:W-:Y:S01]  /*3fd0*/  SHF.R.U32.HI R16, RZ, 0x8, R17 ;  /* 0x00000008ff107819 */ /* 0x002fe20000011611 */
[----:B------:R-:W-:Y:S01]  /*3fe0*/  IMAD R10, R10, c[0x0][0x188], RZ ;  /* 0x000062000a0a7a24 */ /* 0x000fe200078e02ff */
[----:B------:R-:W-:Y:S01]  /*3ff0*/  ISETP.GE.AND P2, PT, R18, UR4, PT ;  /* 0x0000000412007c0c */ /* 0x000fe2000bf46270 */
[----:B------:R1:W-:Y:S01]  /*4000*/  STL [R1+0x1e4], R48 ;  /* 0x0001e43001007387 */ /* 0x0003e20000100800 */
[----:B------:R-:W-:Y:S01]  /*4010*/  SGXT.U32 R16, R16, 0x1 ;  /* 0x000000011010781a */ /* 0x000fe20000000000 */
[----:B------:R-:W-:Y:S01]  /*4020*/  IMAD.WIDE R10, R10, 0x2, R2 ;  /* 0x000000020a0a7825 */ /* 0x000fe200078e0202 */
[----:B------:R-:W-:Y:S01]  /*4030*/  SHF.R.U32.HI R17, RZ, 0x8, R17 ;  /* 0x00000008ff117819 */ /* 0x000fe20000011611 */
[----:B------:R0:W-:Y:S01]  /*4040*/  STL [R1+0x1e0], R49 ;  /* 0x0001e03101007387 */ /* 0x0001e20000100800 */
[----:B----4-:R-:W-:-:S02]  /*4050*/  LOP3.LUT R15, R16, 0x4, RZ, 0xfc, !PT ;  /* 0x00000004100f7812 */ /* 0x010fc400078efcff */
[----:B------:R-:W-:Y:S01]  /*4060*/  SGXT.U32 R17, R17, 0x1 ;  /* 0x000000011111781a */ /* 0x000fe20000000000 */
[----:B------:R4:W3:Y:S02]  /*4070*/  @!P1 LDG.E.U16 R71, [R10.64] ;  /* 0x000000060a479981 */ /* 0x0008e4000c1e1500 */
[----:B------:R-:W-:Y:S01]  /*4080*/  IMAD R15, R15, c[0x0][0x188], RZ ;  /* 0x000062000f0f7a24 */ /* 0x000fe200078e02ff */
[----:B------:R-:W-:Y:S01]  /*4090*/  LOP3.LUT R14, R16, 0x6, RZ, 0xfc, !PT ;  /* 0x00000006100e7812 */ /* 0x000fe200078efcff */
[----:B------:R0:W-:Y:S02]  /*40a0*/  STL [R1+0x1dc], R50 ;  /* 0x0001dc3201007387 */ /* 0x0001e40000100800 */
[----:B--2---:R-:W-:Y:S01]  /*40b0*/  IMAD.WIDE R8, R15, 0x2, R2 ;  /* 0x000000020f087825 */ /* 0x004fe200078e0202 */
[----:B------:R-:W-:Y:S01]  /*40c0*/  LOP3.LUT R15, R17, 0xa, RZ, 0xfc, !PT ;  /* 0x0000000a110f7812 */ /* 0x000fe200078efcff */
[----:B------:R2:W-:Y:S04]  /*40d0*/  STL [R1+0x1d8], R51 ;  /* 0x0001d83301007387 */ /* 0x0005e80000100800 */
[----:B------:R-:W-:Y:S01]  /*40e0*/  IMAD R15, R15, c[0x0][0x188], RZ ;  /* 0x000062000f0f7a24 */ /* 0x000fe200078e02ff */
[----:B------:R-:W-:Y:S01]  /*40f0*/  ISETP.GE.AND P1, PT, R19, UR4, PT ;  /* 0x0000000413007c0c */ /* 0x000fe2000bf26270 */
[----:B------:R-:W-:Y:S01]  /*4100*/  IMAD R14, R14, c[0x0][0x188], RZ ;  /* 0x000062000e0e7a24 */ /* 0x000fe200078e02ff */
[----:B0-----:R-:W-:Y:S01]  /*4110*/  PRMT R30, RZ, 0x7610, R30 ;  /* 0x00007610ff1e7816 */ /* 0x001fe2000000001e */
[----:B------:R-:W-:Y:S01]  /*4120*/  IMAD.WIDE R18, R15, 0x2, R2 ;  /* 0x000000020f127825 */ /* 0x000fe200078e0202 */
[----:B------:R-:W-:Y:S01]  /*4130*/  PRMT R70, RZ, 0x7610, R70 ;  /* 0x00007610ff467816 */ /* 0x000fe20000000046 */
[----:B------:R-:W0:Y:S02]  /*4140*/  S2R R15, SR_TID.X ;  /* 0x00000000000f7919 */ /* 0x000e240000002100 */
[--C-:B----4-:R-:W-:Y:S01]  /*4150*/  IMAD.WIDE R10, R14, 0x2, R2.reuse ;  /* 0x000000020e0a7825 */ /* 0x110fe200078e0202 */
[----:B------:R-:W-:Y:S01]  /*4160*/  LOP3.LUT R14, R17, 0xc, RZ, 0xfc, !PT ;  /* 0x0000000c110e7812 */ /* 0x000fe200078efcff */
[----:B------:R4:W2:Y:S04]  /*4170*/  @!P0 LDG.E.U16 R30, [R8.64] ;  /* 0x00000006081e8981 */ /* 0x0008a8000c1e1500 */
[----:B------:R-:W-:Y:S01]  /*4180*/  IMAD R14, R14, c[0x0][0x188], RZ ;  /* 0x000062000e0e7a24 */ /* 0x000fe200078e02ff */
[----:B------:R0:W2:Y:S03]  /*4190*/  @!P3 LDG.E.U16 R70, [R18.64] ;  /* 0x000000061246b981 */ /* 0x0000a6000c1e1500 */
[----:B------:R-:W-:Y:S01]  /*41a0*/  IMAD.WIDE R26, R14, 0x2, R2 ;  /* 0x000000020e1a7825 */ /* 0x000fe200078e0202 */
[----:B------:R-:W-:Y:S01]  /*41b0*/  PRMT R35, RZ, 0x7610, R35 ;  /* 0x00007610ff237816 */ /* 0x000fe20000000023 */
[----:B------:R0:W-:Y:S01]  /*41c0*/  STL [R1+0x1d4], R4 ;  /* 0x0001d40401007387 */ /* 0x0001e20000100800 */
[----:B------:R-:W-:-:S02]  /*41d0*/  PRMT R31, RZ, 0x7610, R31 ;  /* 0x00007610ff1f7816 */ /* 0x000fc4000000001f */
[----:B------:R-:W-:Y:S01]  /*41e0*/  LOP3.LUT R16, R17, 0x8, RZ, 0xfc, !PT ;  /* 0x0000000811107812 */ /* 0x000fe200078efcff */
[----:B------:R1:W-:Y:S04]  /*41f0*/  STL [R1+0x1d0], R5 ;  /* 0x0001d00501007387 */ /* 0x0003e80000100800 */
[----:B------:R1:W2:Y:S01]  /*4200*/  @!P1 LDG.E.U16 R35, [R10.64] ;  /* 0x000000060a239981 */ /* 0x0002a2000c1e1500 */
[--C-:B0-----:R-:W-:Y:S02]  /*4210*/  SHF.R.U32.HI R29, RZ, 0x8, R15.reuse ;  /* 0x00000008ff1d7819 */ /* 0x101fe4000001160f */
[----:B------:R-:W-:Y:S01]  /*4220*/  SHF.R.U32.HI R14, RZ, 0x8, R15 ;  /* 0x00000008ff0e7819 */ /* 0x000fe2000001160f */
[----:B------:R0:W2:Y:S01]  /*4230*/  @!P4 LDG.E.U16 R31, [R26.64] ;  /* 0x000000061a1fc981 */ /* 0x0000a2000c1e1500 */
[----:B------:R-:W-:-:S02]  /*4240*/  SGXT.U32 R29, R29, 0x1 ;  /* 0x000000011d1d781a */ /* 0x000fc40000000000 */
[----:B------:R-:W-:Y:S01]  /*4250*/  SGXT.U32 R14, R14, 0x1 ;  /* 0x000000010e0e781a */ /* 0x000fe20000000000 */
[----:B------:R-:W-:Y:S01]  /*4260*/  IMAD R16, R16, c[0x0][0x188], RZ ;  /* 0x0000620010107a24 */ /* 0x000fe200078e02ff */
[----:B------:R-:W-:Y:S01]  /*4270*/  LOP3.LUT R15, R29, 0xe, RZ, 0xfc, !PT ;  /* 0x0000000e1d0f7812 */ /* 0x000fe200078efcff */
[----:B------:R0:W-:Y:S03]  /*4280*/  STL [R1+0x1cc], R6 ;  /* 0x0001cc0601007387 */ /* 0x0001e60000100800 */
[----:B------:R-:W-:Y:S02]  /*4290*/  ISETP.GE.AND P0, PT, R15, UR4, PT ;  /* 0x000000040f007c0c */ /* 0x000fe4000bf06270 */
[----:B------:R-:W-:Y:S01]  /*42a0*/  LOP3.LUT R28, R14, 0x12, RZ, 0xfc, !PT ;  /* 0x000000120e1c7812 */ /* 0x000fe200078efcff */
[----:B------:R-:W-:Y:S01]  /*42b0*/  IMAD.WIDE R16, R16, 0x2, R2 ;  /* 0x0000000210107825 */ /* 0x000fe200078e0202 */
[----:B------:R-:W-:Y:S01]  /*42c0*/  LOP3.LUT R15, R14, 0x14, RZ, 0xfc, !PT ;  /* 0x000000140e0f7812 */ /* 0x000fe200078efcff */
[----:B------:R0:W-:Y:S03]  /*42d0*/  STL [R1+0x1c8], R7 ;  /* 0x0001c80701007387 */ /* 0x0001e60000100800 */
[----:B------:R-:W-:-:S02]  /*42e0*/  ISETP.GE.AND P3, PT, R15, UR4, PT ;  /* 0x000000040f007c0c */ /* 0x000fc4000bf66270 */
[----:B------:R-:W0:Y:S01]  /*42f0*/  S2R R15, SR_TID.X ;  /* 0x00000000000f7919 */ /* 0x000e220000002100 */
[----:B------:R-:W-:-:S04]  /*4300*/  LOP3.LUT R29, R29, 0x10, RZ, 0xfc, !PT ;  /* 0x000000101d1d7812 */ /* 0x000fc800078efcff */
[----:B------:R-:W-:Y:S02]  /*4310*/  ISETP.GE.AND P1, PT, R29, UR4, PT ;  /* 0x000000041d007c0c */ /* 0x000fe4000bf26270 */
[----:B------:R-:W-:-:S04]  /*4320*/  LOP3.LUT R14, R14, 0x16, RZ, 0xfc, !PT ;  /* 0x000000160e0e7812 */ /* 0x000fc800078efcff */
[----:B------:R-:W-:Y:S02]  /*4330*/  ISETP.GE.AND P4, PT, R14, UR4, PT ;  /* 0x000000040e007c0c */ /* 0x000fe4000bf86270 */
[----:B0-----:R-:W-:-:S04]  /*4340*/  SHF.R.U32.HI R29, RZ, 0x8, R15 ;  /* 0x00000008ff1d7819 */ /* 0x001fc8000001160f */
[----:B------:R-:W-:Y:S02]  /*4350*/  SGXT.U32 R29, R29, 0x1 ;  /* 0x000000011d1d781a */ /* 0x000fe40000000000 */
[----:B------:R-:W-:Y:S02]  /*4360*/  SHF.R.U32.HI R14, RZ, 0x8, R15 ;  /* 0x00000008ff0e7819 */ /* 0x000fe4000001160f */
[----:B------:R-:W-:Y:S02]  /*4370*/  LOP3.LUT R15, R29, 0x10, RZ, 0xfc, !PT ;  /* 0x000000101d0f7812 */ /* 0x000fe400078efcff */
[----:B------:R-:W-:-:S03]  /*4380*/  SGXT.U32 R14, R14, 0x1 ;  /* 0x000000010e0e781a */ /* 0x000fc60000000000 */
[----:B------:R-:W-:-:S04]  /*4390*/  IMAD R15, R15, c[0x0][0x188], RZ ;  /* 0x000062000f0f7a24 */ /* 0x000fc800078e02ff */
[----:B-1----:R-:W-:Y:S01]  /*43a0*/  IMAD.WIDE R10, R15, 0x2, R2 ;  /* 0x000000020f0a7825 */ /* 0x002fe200078e0202 */
[----:B------:R-:W-:-:S05]  /*43b0*/  LOP3.LUT R15, R14, 0x14, RZ, 0xfc, !PT ;  /* 0x000000140e0f7812 */ /* 0x000fca00078efcff */
[----:B------:R-:W-:Y:S01]  /*43c0*/  IMAD R15, R15, c[0x0][0x188], RZ ;  /* 0x000062000f0f7a24 */ /* 0x000fe200078e02ff */
[----:B------:R-:W-:-:S03]  /*43d0*/  PRMT R42, RZ, 0x7610, R42 ;  /* 0x00007610ff2a7816 */ /* 0x000fc6000000002a */
[----:B------:R-:W-:Y:S02]  /*43e0*/  IMAD.WIDE R18, R15, 0x2, R2 ;  /* 0x000000020f127825 */ /* 0x000fe400078e0202 */
[----:B------:R-:W0:Y:S04]  /*43f0*/  S2R R15, SR_TID.X ;  /* 0x00000000000f7919 */ /* 0x000e280000002100 */
[----:B------:R1:W2:Y:S01]  /*4400*/  @!P2 LDG.E.U16 R42, [R16.64] ;  /* 0x00000006102aa981 */ /* 0x0002a2000c1e1500 */
[----:B------:R-:W-:Y:S02]  /*4410*/  ISETP.GE.AND P2, PT, R28, UR4, PT ;  /* 0x000000041c007c0c */ /* 0x000fe4000bf46270 */
[----:B------:R-:W-:-:S05]  /*4420*/  LOP3.LUT R28, R29, 0xe, RZ, 0xfc, !PT ;  /* 0x0000000e1d1c7812 */ /* 0x000fca00078efcff */
[----:B------:R-:W-:-:S04]  /*4430*/  IMAD R28, R28, c[0x0][0x188], RZ ;  /* 0x000062001c1c7a24 */ /* 0x000fc800078e02ff */
[----:B----4-:R-:W-:Y:S01]  /*4440*/  IMAD.WIDE R8, R28, 0x2, R2 ;  /* 0x000000021c087825 */ /* 0x010fe200078e0202 */
[C---:B------:R-:W-:Y:S02]  /*4450*/  LOP3.LUT R28, R14.reuse, 0x12, RZ, 0xfc, !PT ;  /* 0x000000120e1c7812 */ /* 0x040fe400078efcff */
[----:B------:R-:W-:-:S05]  /*4460*/  LOP3.LUT R14, R14, 0x16, RZ, 0xfc, !PT ;  /* 0x000000160e0e7812 */ /* 0x000fca00078efcff */
[----:B------:R-:W-:Y:S01]  /*4470*/  IMAD R14, R14, c[0x0][0x188], RZ ;  /* 0x000062000e0e7a24 */ /* 0x000fe200078e02ff */
[----:B0-----:R-:W-:Y:S02]  /*4480*/  SHF.R.U32.HI R29, RZ, 0x8, R15 ;  /* 0x00000008ff1d7819 */ /* 0x001fe4000001160f */
[----:B------:R-:W-:Y:S01]  /*4490*/  PRMT R48, RZ, 0x7610, R48 ;  /* 0x00007610ff307816 */ /* 0x000fe20000000030 */
[----:B------:R-:W-:Y:S01]  /*44a0*/  IMAD.WIDE R26, R14, 0x2, R2 ;  /* 0x000000020e1a7825 */ /* 0x000fe200078e0202 */
[----:B------:R-:W-:Y:S02]  /*44b0*/  SGXT.U32 R29, R29, 0x1 ;  /* 0x000000011d1d781a */ /* 0x000fe40000000000 */
[----:B------:R-:W-:Y:S02]  /*44c0*/  SHF.R.U32.HI R14, RZ, 0x8, R15 ;  /* 0x00000008ff0e7819 */ /* 0x000fe4000001160f */
[----:B------:R-:W-:Y:S01]  /*44d0*/  LOP3.LUT R15, R29, 0x18, RZ, 0xfc, !PT ;  /* 0x000000181d0f7812 */ /* 0x000fe200078efcff */
[----:B------:R0:W4:Y:S01]  /*44e0*/  @!P0 LDG.E.U16 R48, [R8.64] ;  /* 0x0000000608308981 */ /* 0x000122000c1e1500 */
[----:B------:R-:W-:-:S02]  /*44f0*/  SGXT.U32 R14, R14, 0x1 ;  /* 0x000000010e0e781a */ /* 0x000fc40000000000 */
[----:B------:R-:W-:Y:S02]  /*4500*/  PRMT R20, RZ, 0x7610, R20 ;  /* 0x00007610ff147816 */ /* 0x000fe40000000014 */
[----:B------:R-:W-:Y:S02]  /*4510*/  ISETP.GE.AND P0, PT, R15, UR4, PT ;  /* 0x000000040f007c0c */ /* 0x000fe4000bf06270 */
[----:B------:R-:W-:Y:S02]  /*4520*/  LOP3.LUT R15, R14, 0x1e, RZ, 0xfc, !PT ;  /* 0x0000001e0e0f7812 */ /* 0x000fe400078efcff */
[----:B------:R0:W3:Y:S02]  /*4530*/  @!P3 LDG.E.U16 R20, [R18.64] ;  /* 0x000000061214b981 */ /* 0x0000e4000c1e1500 */
[----:B------:R-:W-:Y:S02]  /*4540*/  ISETP.GE.AND P3, PT, R15, UR4, PT ;  /* 0x000000040f007c0c */ /* 0x000fe4000bf66270 */
[----:B------:R-:W0:Y:S01]  /*4550*/  S2R R15, SR_TID.X ;  /* 0x00000000000f7919 */ /* 0x000e220000002100 */
[----:B------:R-:W-:Y:S01]  /*4560*/  PRMT R53, RZ, 0x7610, R53 ;  /* 0x00007610ff357816 */ /* 0x000fe20000000035 */
[----:B------:R-:W-:Y:S01]  /*4570*/  IMAD R28, R28, c[0x0][0x188], RZ ;  /* 0x000062001c1c7a24 */ /* 0x000fe200078e02ff */
[----:B------:R-:W-:-:S02]  /*4580*/  LOP3.LUT R29, R29, 0x1a, RZ, 0xfc, !PT ;  /* 0x0000001a1d1d7812 */ /* 0x000fc400078efcff */
[----:B------:R-:W-:Y:S02]  /*4590*/  PRMT R49, RZ, 0x7610, R49 ;  /* 0x00007610ff317816 */ /* 0x000fe40000000031 */
[----:B------:R0:W3:Y:S01]  /*45a0*/  @!P1 LDG.E.U16 R53, [R10.64] ;  /* 0x000000060a359981 */ /* 0x0000e2000c1e1500 */
[----:B------:R-:W-:Y:S01]  /*45b0*/  ISETP.GE.AND P1, PT, R29, UR4, PT ;  /* 0x000000041d007c0c */ /* 0x000fe2000bf26270 */
[----:B-1----:R-:W-:Y:S01]  /*45c0*/  IMAD.WIDE R16, R28, 0x2, R2 ;  /* 0x000000021c107825 */ /* 0x002fe200078e0202 */
[C---:B------:R-:W-:Y:S01]  /*45d0*/  LOP3.LUT R28, R14.reuse, 0x1c, RZ, 0xfc, !PT ;  /* 0x0000001c0e1c7812 */ /* 0x040fe200078efcff */
[----:B------:R1:W3:Y:S01]  /*45e0*/  @!P4 LDG.E.U16 R49, [R26.64] ;  /* 0x000000061a31c981 */ /* 0x0002e2000c1e1500 */
        /* <DEDUP_REMOVED lines=8> */
[----:B------:R-:W-:Y:S01]  /*4670*/  IMAD.WIDE R10, R15, 0x2, R2 ;  /* 0x000000020f0a7825 */ /* 0x000fe200078e0202 */
[----:B------:R-:W-:Y:S02]  /*4680*/  LOP3.LUT R15, R14, 0x1e, RZ, 0xfc, !PT ;  /* 0x0000001e0e0f7812 */ /* 0x000fe400078efcff */
[----:B------:R-:W-:-:S03]  /*4690*/  PRMT R69, RZ, 0x7610, R69 ;  /* 0x00007610ff457816 */ /* 0x000fc60000000045 */
[----:B------:R-:W-:-:S03]  /*46a0*/  IMAD R15, R15, c[0x0][0x188], RZ ;  /* 0x000062000f0f7a24 */ /* 0x000fc600078e02ff */
[----:B------:R0:W3:Y:S01]  /*46b0*/  @!P2 LDG.E.U16 R69, [R16.64] ;  /* 0x000000061045a981 */ /* 0x0000e2000c1e1500 */
[----:B------:R-:W-:Y:S01]  /*46c0*/  IMAD.WIDE R18, R15, 0x2, R2 ;  /* 0x000000020f127825 */ /* 0x000fe200078e0202 */
[----:B------:R-:W-:Y:S02]  /*46d0*/  ISETP.GE.AND P2, PT, R28, UR4, PT ;  /* 0x000000041c007c0c */ /* 0x000fe4000bf46270 */
[----:B------:R-:W0:Y:S01]  /*46e0*/  S2R R15, SR_TID.X ;  /* 0x00000000000f7919 */ /* 0x000e220000002100 */
[----:B------:R-:W-:-:S05]  /*46f0*/  LOP3.LUT R28, R29, 0x18, RZ, 0xfc, !PT ;  /* 0x000000181d1c7812 */ /* 0x000fca00078efcff */
[----:B------:R-:W-:-:S04]  /*4700*/  IMAD R28, R28, c[0x0][0x188], RZ ;  /* 0x000062001c1c7a24 */ /* 0x000fc800078e02ff */
[----:B------:R-:W-:Y:S01]  /*4710*/  IMAD.WIDE R8, R28, 0x2, R2 ;  /* 0x000000021c087825 */ /* 0x000fe200078e0202 */
[C---:B------:R-:W-:Y:S02]  /*4720*/  LOP3.LUT R28, R14.reuse, 0x1c, RZ, 0xfc, !PT ;  /* 0x0000001c0e1c7812 */ /* 0x040fe400078efcff */
[----:B------:R-:W-:-:S05]  /*4730*/  LOP3.LUT R14, R14, 0x20, RZ, 0xfc, !PT ;  /* 0x000000200e0e7812 */ /* 0x000fca00078efcff */
[----:B------:R-:W-:-:S04]  /*4740*/  IMAD R14, R14, c[0x0][0x188], RZ ;  /* 0x000062000e0e7a24 */ /* 0x000fc800078e02ff */
[----:B-1----:R-:W-:Y:S01]  /*4750*/  IMAD.WIDE R26, R14, 0x2, R2 ;  /* 0x000000020e1a7825 */ /* 0x002fe200078e0202 */
[----:B0-----:R-:W-:-:S03]  /*4760*/  SHF.R.U32.HI R14, RZ, 0x8, R15 ;  /* 0x00000008ff0e7819 */ /* 0x001fc6000001160f */
[----:B------:R-:W-:Y:S01]  /*4770*/  IMAD R28, R28, c[0x0][0x188], RZ ;  /* 0x000062001c1c7a24 */ /* 0x000fe200078e02ff */
[----:B------:R-:W-:Y:S02]  /*4780*/  SGXT.U32 R14, R14, 0x1 ;  /* 0x000000010e0e781a */ /* 0x000fe40000000000 */
[----:B------:R-:W-:Y:S01]  /*4790*/  PRMT R50, RZ, 0x7610, R50 ;  /* 0x00007610ff327816 */ /* 0x000fe20000000032 */
[----:B------:R-:W-:Y:S01]  /*47a0*/  IMAD.WIDE R16, R28, 0x2, R2 ;  /* 0x000000021c107825 */ /* 0x000fe200078e0202 */
[C---:B------:R-:W-:Y:S02]  /*47b0*/  LOP3.LUT R28, R14.reuse, 0x22, RZ, 0xfc, !PT ;  /* 0x000000220e1c7812 */ /* 0x040fe400078efcff */
[----:B------:R-:W-:Y:S02]  /*47c0*/  LOP3.LUT R14, R14, 0x24, RZ, 0xfc, !PT ;  /* 0x000000240e0e7812 */ /* 0x000fe400078efcff */
[----:B------:R0:W3:Y:S02]  /*47d0*/  @!P3 LDG.E.U16 R50, [R18.64] ;  /* 0x000000061232b981 */ /* 0x0000e4000c1e1500 */
[----:B------:R-:W-:-:S02]  /*47e0*/  ISETP.GE.AND P3, PT, R14, UR4, PT ;  /* 0x000000040e007c0c */ /* 0x000fc4000bf66270 */
[----:B------:R-:W1:Y:S01]  /*47f0*/  S2R R14, SR_TID.X ;  /* 0x00000000000e7919 */ /* 0x000e620000002100 */
[----:B------:R-:W-:Y:S02]  /*4800*/  PRMT R21, RZ, 0x7610, R21 ;  /* 0x00007610ff157816 */ /* 0x000fe40000000015 */
[----:B------:R-:W-:Y:S02]  /*4810*/  SHF.R.U32.HI R15, RZ, 0x8, R15 ;  /* 0x00000008ff0f7819 */ /* 0x000fe4000001160f */
[----:B------:R-:W-:Y:S02]  /*4820*/  PRMT R68, RZ, 0x7610, R68 ;  /* 0x00007610ff447816 */ /* 0x000fe40000000044 */
[----:B------:R-:W-:Y:S01]  /*4830*/  SGXT.U32 R15, R15, 0x1 ;  /* 0x000000010f0f781a */ /* 0x000fe20000000000 */
[----:B------:R0:W3:Y:S01]  /*4840*/  @!P2 LDG.E.U16 R21, [R16.64] ;  /* 0x000000061015a981 */ /* 0x0000e2000c1e1500 */
[----:B------:R-:W-:Y:S02]  /*4850*/  ISETP.GE.AND P2, PT, R28, UR4, PT ;  /* 0x000000041c007c0c */ /* 0x000fe4000bf46270 */
[C---:B------:R-:W-:Y:S01]  /*4860*/  LOP3.LUT R29, R15.reuse, 0x26, RZ, 0xfc, !PT ;  /* 0x000000260f1d7812 */ /* 0x040fe200078efcff */
[----:B------:R0:W3:Y:S01]  /*4870*/  @!P1 LDG.E.U16 R68, [R10.64] ;  /* 0x000000060a449981 */ /* 0x0000e2000c1e1500 */
[----:B------:R-:W-:-:S02]  /*4880*/  LOP3.LUT R28, R15, 0x28, RZ, 0xfc, !PT ;  /* 0x000000280f1c7812 */ /* 0x000fc400078efcff */
[----:B------:R-:W-:-:S04]  /*4890*/  LOP3.LUT R15, R15, 0x2a, RZ, 0xfc, !PT ;  /* 0x0000002a0f0f7812 */ /* 0x000fc800078efcff */
[----:B------:R-:W-:Y:S02]  /*48a0*/  ISETP.GE.AND P1, PT, R15, UR4, PT ;  /* 0x000000040f007c0c */ /* 0x000fe4000bf26270 */
[----:B-1----:R-:W-:-:S04]  /*48b0*/  SHF.R.U32.HI R15, RZ, 0x8, R14 ;  /* 0x00000008ff0f7819 */ /* 0x002fc8000001160e */
[----:B------:R-:W-:Y:S02]  /*48c0*/  SGXT.U32 R15, R15, 0x1 ;  /* 0x000000010f0f781a */ /* 0x000fe40000000000 */
[----:B------:R-:W-:Y:S02]  /*48d0*/  PRMT R52, RZ, 0x7610, R52 ;  /* 0x00007610ff347816 */ /* 0x000fe40000000034 */
[----:B------:R-:W-:Y:S02]  /*48e0*/  LOP3.LUT R15, R15, 0x22, RZ, 0xfc, !PT ;  /* 0x000000220f0f7812 */ /* 0x000fe400078efcff */
[----:B------:R-:W-:Y:S02]  /*48f0*/  SHF.R.U32.HI R14, RZ, 0x8, R14 ;  /* 0x00000008ff0e7819 */ /* 0x000fe4000001160e */
[----:B------:R1:W3:Y:S01]  /*4900*/  @!P0 LDG.E.U16 R52, [R8.64] ;  /* 0x0000000608348981 */ /* 0x0002e2000c1e1500 */
[----:B------:R-:W-:Y:S01]  /*4910*/  IMAD R15, R15, c[0x0][0x188], RZ ;  /* 0x000062000f0f7a24 */ /* 0x000fe200078e02ff */
[----:B------:R-:W-:-:S03]  /*4920*/  SGXT.U32 R14, R14, 0x1 ;  /* 0x000000010e0e781a */ /* 0x000fc60000000000 */
[----:B-1----:R-:W-:Y:S01]  /*4930*/  IMAD.WIDE R8, R15, 0x2, R2 ;  /* 0x000000020f087825 */ /* 0x002fe200078e0202 */
[----:B------:R-:W-:Y:S02]  /*4940*/  LOP3.LUT R15, R14, 0x28, RZ, 0xfc, !PT ;  /* 0x000000280e0f7812 */ /* 0x000fe400078efcff */
[----:B------:R-:W-:-:S03]  /*4950*/  PRMT R55, RZ, 0x7610, R55 ;  /* 0x00007610ff377816 */ /* 0x000fc60000000037 */
[----:B------:R-:W-:Y:S01]  /*4960*/  IMAD R15, R15, c[0x0][0x188], RZ ;  /* 0x000062000f0f7a24 */ /* 0x000fe200078e02ff */
[----:B------:R-:W-:Y:S02]  /*4970*/  ISETP.GE.AND P5, PT, R28, UR4, PT ;  /* 0x000000041c007c0c */ /* 0x000fe4000bfa6270 */
[----:B------:R1:W3:Y:S01]  /*4980*/  @!P4 LDG.E.U16 R55, [R26.64] ;  /* 0x000000061a37c981 */ /* 0x0002e2000c1e1500 */
[----:B0-----:R-:W-:-:S03]  /*4990*/  IMAD.WIDE R18, R15, 0x2, R2 ;  /* 0x000000020f127825 */ /* 0x001fc600078e0202 */
[----:B------:R-:W0:Y:S01]  /*49a0*/  S2R R15, SR_TID.X ;  /* 0x00000000000f7919 */ /* 0x000e220000002100 */
[----:B------:R-:W-:Y:S02]  /*49b0*/  ISETP.GE.AND P4, PT, R29, UR4, PT ;  /* 0x000000041d007c0c */ /* 0x000fe4000bf86270 */
[C---:B------:R-:W-:Y:S02]  /*49c0*/  LOP3.LUT R28, R14.reuse, 0x26, RZ, 0xfc, !PT ;  /* 0x000000260e1c7812 */ /* 0x040fe400078efcff */
[C---:B------:R-:W-:Y:S02]  /*49d0*/  LOP3.LUT R29, R14.reuse, 0x24, RZ, 0xfc, !PT ;  /* 0x000000240e1d7812 */ /* 0x040fe400078efcff */
[----:B------:R-:W-:-:S04]  /*49e0*/  LOP3.LUT R14, R14, 0x2c, RZ, 0xfc, !PT ;  /* 0x0000002c0e0e7812 */ /* 0x000fc800078efcff */
[----:B------:R-:W-:Y:S02]  /*49f0*/  ISETP.GE.AND P0, PT, R14, UR4, PT ;  /* 0x000000040e007c0c */ /* 0x000fe4000bf06270 */
[----:B------:R-:W1:Y:S01]  /*4a00*/  S2R R14, SR_TID.X ;  /* 0x00000000000e7919 */ /* 0x000e620000002100 */
[----:B------:R-:W-:Y:S01]  /*4a10*/  IMAD R29, R29, c[0x0][0x188], RZ ;  /* 0x000062001d1d7a24 */ /* 0x000fe200078e02ff */
[----:B0-----:R-:W-:-:S04]  /*4a20*/  SHF.R.U32.HI R15, RZ, 0x8, R15 ;  /* 0x00000008ff0f7819 */ /* 0x001fc8000001160f */
[----:B------:R-:W-:Y:S01]  /*4a30*/  SGXT.U32 R15, R15, 0x1 ;  /* 0x000000010f0f781a */ /* 0x000fe20000000000 */
[----:B------:R-:W-:-:S03]  /*4a40*/  IMAD.WIDE R10, R29, 0x2, R2 ;  /* 0x000000021d0a7825 */ /* 0x000fc600078e0202 */
[C---:B-1----:R-:W-:Y:S02]  /*4a50*/  LOP3.LUT R26, R15.reuse, 0x2a, RZ, 0xfc, !PT ;  /* 0x0000002a0f1a7812 */ /* 0x042fe400078efcff */
[----:B------:R-:W-:Y:S02]  /*4a60*/  LOP3.LUT R15, R15, 0x2c, RZ, 0xfc, !PT ;  /* 0x0000002c0f0f7812 */ /* 0x000fe400078efcff */
[----:B------:R-:W-:Y:S02]  /*4a70*/  PRMT R22, RZ, 0x7610, R22 ;  /* 0x00007610ff167816 */ /* 0x000fe40000000016 */
[----:B------:R-:W-:Y:S01]  /*4a80*/  SHF.R.U32.HI R29, RZ, 0x8, R14 ;  /* 0x00000008ff1d7819 */ /* 0x000fe2000001160e */
[----:B------:R-:W-:Y:S01]  /*4a90*/  IMAD R15, R15, c[0x0][0x188], RZ ;  /* 0x000062000f0f7a24 */ /* 0x000fe200078e02ff */
[----:B------:R-:W-:Y:S02]  /*4aa0*/  PRMT R67, RZ, 0x7610, R67 ;  /* 0x00007610ff437816 */ /* 0x000fe40000000043 */
[----:B------:R-:W-:Y:S01]  /*4ab0*/  SGXT.U32 R29, R29, 0x1 ;  /* 0x000000011d1d781a */ /* 0x000fe20000000000 */
[----:B------:R0:W3:Y:S04]  /*4ac0*/  @!P3 LDG.E.U16 R22, [R10.64] ;  /* 0x000000060a16b981 */ /* 0x0000e8000c1e1500 */
[----:B------:R1:W3:Y:S01]  /*4ad0*/  @!P2 LDG.E.U16 R67, [R8.64] ;  /* 0x000000060843a981 */ /* 0x0002e2000c1e1500 */
[----:B0-----:R-:W-:Y:S01]  /*4ae0*/  IMAD.WIDE R10, R15, 0x2, R2 ;  /* 0x000000020f0a7825 */ /* 0x001fe200078e0202 */
[----:B------:R-:W-:-:S04]  /*4af0*/  LOP3.LUT R15, R29, 0x2e, RZ, 0xfc, !PT ;  /* 0x0000002e1d0f7812 */ /* 0x000fc800078efcff */
[----:B------:R-:W-:Y:S02]  /*4b00*/  ISETP.GE.AND P2, PT, R15, UR4, PT ;  /* 0x000000040f007c0c */ /* 0x000fe4000bf46270 */
[----:B------:R-:W0:Y:S01]  /*4b10*/  S2R R15, SR_TID.X ;  /* 0x00000000000f7919 */ /* 0x000e220000002100 */
[----:B------:R-:W-:Y:S01]  /*4b20*/  SHF.R.U32.HI R14, RZ, 0x8, R14 ;  /* 0x00000008ff0e7819 */ /* 0x000fe2000001160e */
[----:B------:R-:W-:Y:S01]  /*4b30*/  IMAD R26, R26, c[0x0][0x188], RZ ;  /* 0x000062001a1a7a24 */ /* 0x000fe200078e02ff */
[----:B------:R-:W-:Y:S02]  /*4b40*/  PRMT R66, RZ, 0x7610, R66 ;  /* 0x00007610ff427816 */ /* 0x000fe40000000042 */
[----:B------:R-:W-:Y:S01]  /*4b50*/  SGXT.U32 R14, R14, 0x1 ;  /* 0x000000010e0e781a */ /* 0x000fe20000000000 */
[----:B-1----:R-:W-:-:S03]  /*4b60*/  IMAD.WIDE R8, R26, 0x2, R2 ;  /* 0x000000021a087825 */ /* 0x002fc600078e0202 */
[----:B------:R-:W-:Y:S02]  /*4b70*/  LOP3.LUT R14, R14, 0x32, RZ, 0xfc, !PT ;  /* 0x000000320e0e7812 */ /* 0x000fe400078efcff */
[----:B------:R1:W3:Y:S02]  /*4b80*/  @!P1 LDG.E.U16 R66, [R8.64] ;  /* 0x0000000608429981 */ /* 0x0002e4000c1e1500 */
[----:B------:R-:W-:Y:S02]  /*4b90*/  ISETP.GE.AND P1, PT, R14, UR4, PT ;  /* 0x000000040e007c0c */ /* 0x000fe4000bf26270 */
[----:B------:R-:W1:Y:S01]  /*4ba0*/  S2R R14, SR_TID.X ;  /* 0x00000000000e7919 */ /* 0x000e620000002100 */
[----:B------:R-:W-:Y:S02]  /*4bb0*/  LOP3.LUT R26, R29, 0x30, RZ, 0xfc, !PT ;  /* 0x000000301d1a7812 */ /* 0x000fe400078efcff */
[----:B0-----:R-:W-:-:S04]  /*4bc0*/  SHF.R.U32.HI R15, RZ, 0x8, R15 ;  /* 0x00000008ff0f7819 */ /* 0x001fc8000001160f */
[----:B------:R-:W-:Y:S02]  /*4bd0*/  SGXT.U32 R15, R15, 0x1 ;  /* 0x000000010f0f781a */ /* 0x000fe40000000000 */
[----:B------:R-:W-:Y:S02]  /*4be0*/  ISETP.GE.AND P3, PT, R26, UR4, PT ;  /* 0x000000041a007c0c */ /* 0x000fe4000bf66270 */
[----:B------:R-:W-:Y:S02]  /*4bf0*/  LOP3.LUT R26, R15, 0x34, RZ, 0xfc, !PT ;  /* 0x000000340f1a7812 */ /* 0x000fe400078efcff */
[----:B------:R-:W0:Y:S01]  /*4c00*/  S2R R15, SR_TID.X ;  /* 0x00000000000f7919 */ /* 0x000e220000002100 */
[----:B------:R-:W-:Y:S02]  /*4c10*/  PRMT R23, RZ, 0x7610, R23 ;  /* 0x00007610ff177816 */ /* 0x000fe40000000017 */
[----:B-1----:R-:W-:Y:S01]  /*4c20*/  SHF.R.U32.HI R14, RZ, 0x8, R14 ;  /* 0x00000008ff0e7819 */ /* 0x002fe2000001160e */
[----:B------:R-:W-:-:S03]  /*4c30*/  IMAD R28, R28, c[0x0][0x188], RZ ;  /* 0x000062001c1c7a24 */ /* 0x000fc600078e02ff */
[----:B------:R1:W3:Y:S01]  /*4c40*/  @!P0 LDG.E.U16 R23, [R10.64] ;  /* 0x000000060a178981 */ /* 0x0002e2000c1e1500 */
[----:B------:R-:W-:Y:S02]  /*4c50*/  SGXT.U32 R14, R14, 0x1 ;  /* 0x000000010e0e781a */ /* 0x000fe40000000000 */
[----:B------:R-:W-:Y:S02]  /*4c60*/  ISETP.GE.AND P0, PT, R26, UR4, PT ;  /* 0x000000041a007c0c */ /* 0x000fe4000bf06270 */
[C---:B------:R-:W-:Y:S02]  /*4c70*/  LOP3.LUT R26, R14.reuse, 0x30, RZ, 0xfc, !PT ;  /* 0x000000300e1a7812 */ /* 0x040fe400078efcff */
[----:B------:R-:W-:Y:S01]  /*4c80*/  LOP3.LUT R27, R14, 0x2e, RZ, 0xfc, !PT ;  /* 0x0000002e0e1b7812 */ /* 0x000fe200078efcff */
[----:B------:R-:W-:Y:S01]  /*4c90*/  IMAD.WIDE R16, R28, 0x2, R2 ;  /* 0x000000021c107825 */ /* 0x000fe200078e0202 */
[----:B--2---:R-:W-:-:S06]  /*4ca0*/  PRMT R51, RZ, 0x7610, R51 ;  /* 0x00007610ff337816 */ /* 0x004fcc0000000033 */
[----:B------:R2:W3:Y:S01]  /*4cb0*/  @!P4 LDG.E.U16 R51, [R16.64] ;  /* 0x000000061033c981 */ /* 0x0004e2000c1e1500 */
[--C-:B0-----:R-:W-:Y:S02]  /*4cc0*/  SHF.R.U32.HI R14, RZ, 0x8, R15.reuse ;  /* 0x00000008ff0e7819 */ /* 0x101fe4000001160f */
[----:B------:R-:W-:Y:S02]  /*4cd0*/  SHF.R.U32.HI R15, RZ, 0x8, R15 ;  /* 0x00000008ff0f7819 */ /* 0x000fe4000001160f */
[----:B------:R-:W-:Y:S02]  /*4ce0*/  SGXT.U32 R14, R14, 0x1 ;  /* 0x000000010e0e781a */ /* 0x000fe40000000000 */
[----:B------:R-:W-:Y:S02]  /*4cf0*/  SGXT.U32 R15, R15, 0x1 ;  /* 0x000000010f0f781a */ /* 0x000fe40000000000 */
[C---:B--2---:R-:W-:Y:S02]  /*4d00*/  LOP3.LUT R16, R14.reuse, 0x32, RZ, 0xfc, !PT ;  /* 0x000000320e107812 */ /* 0x044fe400078efcff */
[----:B------:R-:W-:-:S04]  /*4d10*/  LOP3.LUT R14, R14, 0x36, RZ, 0xfc, !PT ;  /* 0x000000360e0e7812 */ /* 0x000fc800078efcff */
[----:B------:R-:W-:Y:S02]  /*4d20*/  ISETP.GE.AND P4, PT, R14, UR4, PT ;  /* 0x000000040e007c0c */ /* 0x000fe4000bf86270 */
[----:B------:R-:W-:Y:S02]  /*4d30*/  LOP3.LUT R14, R15, 0x38, RZ, 0xfc, !PT ;  /* 0x000000380f0e7812 */ /* 0x000fe400078efcff */
[----:B------:R-:W0:Y:S01]  /*4d40*/  S2R R15, SR_TID.X ;  /* 0x00000000000f7919 */ /* 0x000e220000002100 */
[----:B------:R-:W-:Y:S01]  /*4d50*/  IMAD R27, R27, c[0x0][0x188], RZ ;  /* 0x000062001b1b7a24 */ /* 0x000fe200078e02ff */
[----:B------:R-:W-:-:S03]  /*4d60*/  PRMT R4, RZ, 0x7610, R4 ;  /* 0x00007610ff047816 */ /* 0x000fc60000000004 */
[----:B------:R-:W-:-:S05]  /*4d70*/  IMAD.WIDE R8, R27, 0x2, R2 ;  /* 0x000000021b087825 */ /* 0x000fca00078e0202 */
[----:B------:R2:W3:Y:S01]  /*4d80*/  @!P2 LDG.E.U16 R4, [R8.64] ;  /* 0x000000060804a981 */ /* 0x0004e2000c1e1500 */
[----:B------:R-:W-:Y:S02]  /*4d90*/  ISETP.GE.AND P2, PT, R14, UR4, PT ;  /* 0x000000040e007c0c */ /* 0x000fe4000bf46270 */
[----:B------:R-:W-:-:S06]  /*4da0*/  PRMT R54, RZ, 0x7610, R54 ;  /* 0x00007610ff367816 */ /* 0x000fcc0000000036 */
[----:B------:R1:W3:Y:S01]  /*4db0*/  @!P5 LDG.E.U16 R54, [R18.64] ;  /* 0x000000061236d981 */ /* 0x0002e2000c1e1500 */
[--C-:B0-----:R-:W-:Y:S02]  /*4dc0*/  SHF.R.U32.HI R14, RZ, 0x8, R15.reuse ;  /* 0x00000008ff0e7819 */ /* 0x101fe4000001160f */
[----:B------:R-:W-:-:S04]  /*4dd0*/  SHF.R.U32.HI R15, RZ, 0x8, R15 ;  /* 0x00000008ff0f7819 */ /* 0x000fc8000001160f */
[----:B------:R-:W-:-:S04]  /*4de0*/  SGXT.U32 R15, R15, 0x1 ;  /* 0x000000010f0f781a */ /* 0x000fc80000000000 */
[----:B-1----:R-:W-:Y:S02]  /*4df0*/  LOP3.LUT R19, R15, 0x34, RZ, 0xfc, !PT ;  /* 0x000000340f137812 */ /* 0x002fe400078efcff */
[----:B------:R-:W0:Y:S01]  /*4e00*/  S2R R15, SR_TID.X ;  /* 0x00000000000f7919 */ /* 0x000e220000002100 */
[----:B------:R-:W-:Y:S01]  /*4e10*/  IMAD R16, R16, c[0x0][0x188], RZ ;  /* 0x0000620010107a24 */ /* 0x000fe200078e02ff */
[----:B------:R-:W-:Y:S02]  /*4e20*/  SGXT.U32 R14, R14, 0x1 ;  /* 0x000000010e0e781a */ /* 0x000fe40000000000 */
[----:B------:R-:W-:Y:S01]  /*4e30*/  PRMT R65, RZ, 0x7610, R65 ;  /* 0x00007610ff417816 */ /* 0x000fe20000000041 */
[----:B------:R-:W-:Y:S01]  /*4e40*/  IMAD.WIDE R16, R16, 0x2, R2 ;  /* 0x0000000210107825 */ /* 0x000fe200078e0202 */
[C---:B------:R-:W-:Y:S02]  /*4e50*/  LOP3.LUT R18, R14.reuse, 0x36, RZ, 0xfc, !PT ;  /* 0x000000360e127812 */ /* 0x040fe400078efcff */
[----:B------:R-:W-:Y:S01]  /*4e60*/  LOP3.LUT R14, R14, 0x3a, RZ, 0xfc, !PT ;  /* 0x0000003a0e0e7812 */ /* 0x000fe200078efcff */
[----:B------:R-:W-:Y:S01]  /*4e70*/  IMAD R26, R26, c[0x0][0x188], RZ ;  /* 0x000062001a1a7a24 */ /* 0x000fe200078e02ff */
[----:B------:R1:W3:Y:S01]  /*4e80*/  @!P1 LDG.E.U16 R65, [R16.64] ;  /* 0x0000000610419981 */ /* 0x0002e2000c1e1500 */
[----:B------:R-:W-:-:S02]  /*4e90*/  PRMT R57, RZ, 0x7610, R57 ;  /* 0x00007610ff397816 */ /* 0x000fc40000000039 */
[----:B------:R-:W-:Y:S01]  /*4ea0*/  ISETP.GE.AND P1, PT, R14, UR4, PT ;  /* 0x000000040e007c0c */ /* 0x000fe2000bf26270 */
[----:B------:R-:W-:Y:S01]  /*4eb0*/  IMAD.WIDE R10, R26, 0x2, R2 ;  /* 0x000000021a0a7825 */ /* 0x000fe200078e0202 */
[----:B------:R-:W1:Y:S03]  /*4ec0*/  S2R R14, SR_TID.X ;  /* 0x00000000000e7919 */ /* 0x000e660000002100 */
[----:B------:R-:W-:Y:S01]  /*4ed0*/  IMAD R18, R18, c[0x0][0x188], RZ ;  /* 0x0000620012127a24 */ /* 0x000fe200078e02ff */
[----:B------:R2:W3:Y:S01]  /*4ee0*/  @!P3 LDG.E.U16 R57, [R10.64] ;  /* 0x000000060a39b981 */ /* 0x0004e2000c1e1500 */
[----:B0-----:R-:W-:-:S04]  /*4ef0*/  SHF.R.U32.HI R15, RZ, 0x8, R15 ;  /* 0x00000008ff0f7819 */ /* 0x001fc8000001160f */
[----:B------:R-:W-:Y:S01]  /*4f00*/  SGXT.U32 R15, R15, 0x1 ;  /* 0x000000010f0f781a */ /* 0x000fe20000000000 */
[----:B--2---:R-:W-:-:S03]  /*4f10*/  IMAD.WIDE R10, R18, 0x2, R2 ;  /* 0x00000002120a7825 */ /* 0x004fc600078e0202 */
[----:B------:R-:W-:Y:S02]  /*4f20*/  LOP3.LUT R18, R15, 0x38, RZ, 0xfc, !PT ;  /* 0x000000380f127812 */ /* 0x000fe400078efcff */
[----:B------:R-:W0:Y:S01]  /*4f30*/  S2R R15, SR_TID.X ;  /* 0x00000000000f7919 */ /* 0x000e220000002100 */
[----:B------:R-:W-:Y:S01]  /*4f40*/  IMAD R19, R19, c[0x0][0x188], RZ ;  /* 0x0000620013137a24 */ /* 0x000fe200078e02ff */
[----:B-1----:R-:W-:Y:S01]  /*4f50*/  SHF.R.U32.HI R14, RZ, 0x8, R14 ;  /* 0x00000008ff0e7819 */ /* 0x002fe2000001160e */
[----:B------:R-:W-:-:S03]  /*4f60*/  IMAD R18, R18, c[0x0][0x188], RZ ;  /* 0x0000620012127a24 */ /* 0x000fc600078e02ff */
[----:B------:R-:W-:Y:S01]  /*4f70*/  SGXT.U32 R14, R14, 0x1 ;  /* 0x000000010e0e781a */ /* 0x000fe20000000000 */
[----:B------:R-:W-:-:S03]  /*4f80*/  IMAD.WIDE R8, R19, 0x2, R2 ;  /* 0x0000000213087825 */ /* 0x000fc600078e0202 */
[----:B------:R-:W-:Y:S01]  /*4f90*/  LOP3.LUT R19, R14, 0x3c, RZ, 0xfc, !PT ;  /* 0x0000003c0e137812 */ /* 0x000fe200078efcff */
[----:B------:R-:W-:Y:S01]  /*4fa0*/  IMAD.WIDE R16, R18, 0x2, R2 ;  /* 0x0000000212107825 */ /* 0x000fe200078e0202 */
[----:B------:R-:W-:Y:S02]  /*4fb0*/  LOP3.LUT R18, R14, 0x3e, RZ, 0xfc, !PT ;  /* 0x0000003e0e127812 */ /* 0x000fe400078efcff */
[----:B0-----:R-:W-:-:S04]  /*4fc0*/  SHF.R.U32.HI R14, RZ, 0x8, R15 ;  /* 0x00000008ff0e7819 */ /* 0x001fc8000001160f */
[----:B------:R-:W-:Y:S02]  /*4fd0*/  SGXT.U32 R14, R14, 0x1 ;  /* 0x000000010e0e781a */ /* 0x000fe40000000000 */
[----:B------:R-:W-:Y:S02]  /*4fe0*/  ISETP.GE.AND P3, PT, R18, UR4, PT ;  /* 0x0000000412007c0c */ /* 0x000fe4000bf66270 */
[----:B------:R-:W-:Y:S02]  /*4ff0*/  LOP3.LUT R18, R14, 0x40, RZ, 0xfc, !PT ;  /* 0x000000400e127812 */ /* 0x000fe400078efcff */
[----:B------:R-:W0:Y:S01]  /*5000*/  S2R R14, SR_TID.X ;  /* 0x00000000000e7919 */ /* 0x000e220000002100 */
[----:B------:R-:W-:Y:S02]  /*5010*/  PRMT R56, RZ, 0x7610, R56 ;  /* 0x00007610ff387816 */ /* 0x000fe40000000038 */
[----:B------:R-:W-:-:S04]  /*5020*/  SHF.R.U32.HI R15, RZ, 0x8, R15 ;  /* 0x00000008ff0f7819 */ /* 0x000fc8000001160f */
[----:B------:R-:W-:Y:S01]  /*5030*/  SGXT.U32 R15, R15, 0x1 ;  /* 0x000000010f0f781a */ /* 0x000fe20000000000 */
[----:B------:R1:W2:Y:S01]  /*5040*/  @!P2 LDG.E.U16 R56, [R16.64] ;  /* 0x000000061038a981 */ /* 0x0002a2000c1e1500 */
[----:B------:R-:W-:Y:S02]  /*5050*/  ISETP.GE.AND P2, PT, R18, UR4, PT ;  /* 0x0000000412007c0c */ /* 0x000fe4000bf46270 */
[----:B------:R-:W-:-:S05]  /*5060*/  LOP3.LUT R18, R15, 0x3a, RZ, 0xfc, !PT ;  /* 0x0000003a0f127812 */ /* 0x000fca00078efcff */
[----:B------:R-:W-:Y:S01]  /*5070*/  IMAD R18, R18, c[0x0][0x188], RZ ;  /* 0x0000620012127a24 */ /* 0x000fe200078e02ff */
[----:B0-----:R-:W-:-:S04]  /*5080*/  SHF.R.U32.HI R15, RZ, 0x8, R14 ;  /* 0x00000008ff0f7819 */ /* 0x001fc8000001160e */
[----:B------:R-:W-:Y:S01]  /*5090*/  SGXT.U32 R15, R15, 0x1 ;  /* 0x000000010f0f781a */ /* 0x000fe20000000000 */
[----:B-1----:R-:W-:-:S03]  /*50a0*/  IMAD.WIDE R16, R18, 0x2, R2 ;  /* 0x0000000212107825 */ /* 0x002fc600078e0202 */
[----:B------:R-:W-:Y:S02]  /*50b0*/  LOP3.LUT R18, R15, 0x3c, RZ, 0xfc, !PT ;  /* 0x0000003c0f127812 */ /* 0x000fe400078efcff */
[----:B------:R-:W0:Y:S01]  /*50c0*/  S2R R15, SR_TID.X ;  /* 0x00000000000f7919 */ /* 0x000e220000002100 */
[----:B------:R-:W-:Y:S02]  /*50d0*/  PRMT R32, RZ, 0x7610, R32 ;  /* 0x00007610ff207816 */ /* 0x000fe40000000020 */
[----:B------:R-:W-:Y:S01]  /*50e0*/  SHF.R.U32.HI R14, RZ, 0x8, R14 ;  /* 0x00000008ff0e7819 */ /* 0x000fe2000001160e */
[----:B------:R-:W-:-:S03]  /*50f0*/  IMAD R18, R18, c[0x0][0x188], RZ ;  /* 0x0000620012127a24 */ /* 0x000fc600078e02ff */
[----:B------:R-:W-:Y:S01]  /*5100*/  SGXT.U32 R14, R14, 0x1 ;  /* 0x000000010e0e781a */ /* 0x000fe20000000000 */
[----:B------:R1:W2:Y:S01]  /*5110*/  @!P0 LDG.E.U16 R32, [R8.64] ;  /* 0x0000000608208981 */ /* 0x0002a2000c1e1500 */
[----:B------:R-:W-:Y:S01]  /*5120*/  PRMT R5, RZ, 0x7610, R5 ;  /* 0x00007610ff057816 */ /* 0x000fe20000000005 */
[----:B-1----:R-:W-:Y:S01]  /*5130*/  IMAD.WIDE R8, R18, 0x2, R2 ;  /* 0x0000000212087825 */ /* 0x002fe200078e0202 */
[----:B------:R-:W-:-:S04]  /*5140*/  LOP3.LUT R18, R14, 0x3e, RZ, 0xfc, !PT ;  /* 0x0000003e0e127812 */ /* 0x000fc800078efcff */
[----:B------:R1:W2:Y:S01]  /*5150*/  @!P4 LDG.E.U16 R5, [R10.64] ;  /* 0x000000060a05c981 */ /* 0x0002a2000c1e1500 */
[----:B0-----:R-:W-:Y:S01]  /*5160*/  SHF.R.U32.HI R14, RZ, 0x8, R15 ;  /* 0x00000008ff0e7819 */ /* 0x001fe2000001160f */
[----:B------:R-:W-:-:S03]  /*5170*/  IMAD R18, R18, c[0x0][0x188], RZ ;  /* 0x0000620012127a24 */ /* 0x000fc600078e02ff */
[----:B------:R-:W-:Y:S01]  /*5180*/  SGXT.U32 R14, R14, 0x1 ;  /* 0x000000010e0e781a */ /* 0x000fe20000000000 */
[----:B-1----:R-:W-:Y:S01]  /*5190*/  IMAD.WIDE R10, R18, 0x2, R2 ;  /* 0x00000002120a7825 */ /* 0x002fe200078e0202 */
[----:B------:R-:W-:Y:S02]  /*51a0*/  ISETP.GE.AND P0, PT, R19, UR4, PT ;  /* 0x0000000413007c0c */ /* 0x000fe4000bf06270 */
[----:B------:R-:W-:Y:S02]  /*51b0*/  LOP3.LUT R18, R14, 0x40, RZ, 0xfc, !PT ;  /* 0x000000400e127812 */ /* 0x000fe400078efcff */
[----:B------:R-:W-:Y:S02]  /*51c0*/  PRMT R64, RZ, 0x7610, R64 ;  /* 0x00007610ff407816 */ /* 0x000fe40000000040 */
[--C-:B------:R-:W-:Y:S01]  /*51d0*/  SHF.R.U32.HI R14, RZ, 0x8, R15.reuse ;  /* 0x00000008ff0e7819 */ /* 0x100fe2000001160f */
[----:B------:R-:W-:Y:S01]  /*51e0*/  IMAD R18, R18, c[0x0][0x188], RZ ;  /* 0x0000620012127a24 */ /* 0x000fe200078e02ff */
[----:B------:R-:W-:-:S02]  /*51f0*/  SHF.R.U32.HI R15, RZ, 0x8, R15 ;  /* 0x00000008ff0f7819 */ /* 0x000fc4000001160f */
[----:B------:R-:W-:Y:S01]  /*5200*/  SGXT.U32 R14, R14, 0x1 ;  /* 0x000000010e0e781a */ /* 0x000fe20000000000 */
[----:B------:R0:W2:Y:S01]  /*5210*/  @!P1 LDG.E.U16 R64, [R16.64] ;  /* 0x0000000610409981 */ /* 0x0000a2000c1e1500 */
[----:B------:R-:W-:Y:S02]  /*5220*/  PRMT R33, RZ, 0x7610, R33 ;  /* 0x00007610ff217816 */ /* 0x000fe40000000021 */
[----:B------:R-:W-:-:S04]  /*5230*/  SGXT.U32 R15, R15, 0x1 ;  /* 0x000000010f0f781a */ /* 0x000fc80000000000 */
[----:B------:R1:W2:Y:S01]  /*5240*/  @!P0 LDG.E.U16 R33, [R8.64] ;  /* 0x0000000608218981 */ /* 0x0002a2000c1e1500 */
[----:B0-----:R-:W-:Y:S01]  /*5250*/  IMAD.WIDE R16, R18, 0x2, R2 ;  /* 0x0000000212107825 */ /* 0x001fe200078e0202 */
[C---:B------:R-:W-:Y:S02]  /*5260*/  LOP3.LUT R18, R14.reuse, 0x42, RZ, 0xfc, !PT ;  /* 0x000000420e127812 */ /* 0x040fe400078efcff */
[----:B------:R-:W-:Y:S02]  /*5270*/  LOP3.LUT R14, R14, 0x44, RZ, 0xfc, !PT ;  /* 0x000000440e0e7812 */ /* 0x000fe400078efcff */
[----:B------:R-:W-:Y:S02]  /*5280*/  ISETP.GE.AND P0, PT, R18, UR4, PT ;  /* 0x0000000412007c0c */ /* 0x000fe4000bf06270 */
[----:B------:R-:W-:Y:S02]  /*5290*/  ISETP.GE.AND P1, PT, R14, UR4, PT ;  /* 0x000000040e007c0c */ /* 0x000fe4000bf26270 */
[----:B------:R-:W-:-:S02]  /*52a0*/  LOP3.LUT R18, R15, 0x46, RZ, 0xfc, !PT ;  /* 0x000000460f127812 */ /* 0x000fc400078efcff */
[----:B------:R-:W-:Y:S02]  /*52b0*/  LOP3.LUT R14, R15, 0x48, RZ, 0xfc, !PT ;  /* 0x000000480f0e7812 */ /* 0x000fe400078efcff */
[----:B------:R-:W0:Y:S01]  /*52c0*/  S2R R15, SR_TID.X ;  /* 0x00000000000f7919 */ /* 0x000e220000002100 */
[----:B------:R-:W-:-:S06]  /*52d0*/  PRMT R6, RZ, 0x7610, R6 ;  /* 0x00007610ff067816 */ /* 0x000fcc0000000006 */
[----:B------:R0:W2:Y:S01]  /*52e0*/  @!P3 LDG.E.U16 R6, [R10.64] ;  /* 0x000000060a06b981 */ /* 0x0000a2000c1e1500 */
[----:B------:R-:W-:-:S03]  /*52f0*/  ISETP.GE.AND P3, PT, R14, UR4, PT ;  /* 0x000000040e007c0c */ /* 0x000fc6000bf66270 */
[----:B------:R-:W1:Y:S01]  /*5300*/  S2R R14, SR_TID.X ;  /* 0x00000000000e7919 */ /* 0x000e620000002100 */
[----:B------:R-:W-:-:S06]  /*5310*/  PRMT R59, RZ, 0x7610, R59 ;  /* 0x00007610ff3b7816 */ /* 0x000fcc000000003b */
[----:B------:R1:W2:Y:S01]  /*5320*/  @!P2 LDG.E.U16 R59, [R16.64] ;  /* 0x00000006103ba981 */ /* 0x0002a2000c1e1500 */
[----:B0-----:R-:W-:-:S04]  /*5330*/  SHF.R.U32.HI R15, RZ, 0x8, R15 ;  /* 0x00000008ff0f7819 */ /* 0x001fc8000001160f */
[----:B------:R-:W-:Y:S02]  /*5340*/  SGXT.U32 R15, R15, 0x1 ;  /* 0x000000010f0f781a */ /* 0x000fe40000000000 */
[----:B------:R-:W-:Y:S02]  /*5350*/  ISETP.GE.AND P2, PT, R18, UR4, PT ;  /* 0x0000000412007c0c */ /* 0x000fe4000bf46270 */
[C---:B------:R-:W-:Y:S02]  /*5360*/  LOP3.LUT R18, R15.reuse, 0x44, RZ, 0xfc, !PT ;  /* 0x000000440f127812 */ /* 0x040fe400078efcff */
[----:B------:R-:W-:Y:S02]  /*5370*/  LOP3.LUT R19, R15, 0x42, RZ, 0xfc, !PT ;  /* 0x000000420f137812 */ /* 0x000fe400078efcff */
[----:B-1----:R-:W-:Y:S01]  /*5380*/  SHF.R.U32.HI R15, RZ, 0x8, R14 ;  /* 0x00000008ff0f7819 */ /* 0x002fe2000001160e */
[----:B------:R-:W-:-:S03]  /*5390*/  IMAD R18, R18, c[0x0][0x188], RZ ;  /* 0x0000620012127a24 */ /* 0x000fc600078e02ff */
[----:B------:R-:W-:Y:S01]  /*53a0*/  SGXT.U32 R15, R15, 0x1 ;  /* 0x000000010f0f781a */ /* 0x000fe20000000000 */
[----:B------:R-:W-:-:S03]  /*53b0*/  IMAD.WIDE R10, R18, 0x2, R2 ;  /* 0x00000002120a7825 */ /* 0x000fc600078e0202 */
[----:B------:R-:W-:Y:S02]  /*53c0*/  LOP3.LUT R18, R15, 0x46, RZ, 0xfc, !PT ;  /* 0x000000460f127812 */ /* 0x000fe400078efcff */
[----:B------:R-:W0:Y:S01]  /*53d0*/  S2R R15, SR_TID.X ;  /* 0x00000000000f7919 */ /* 0x000e220000002100 */
[----:B------:R-:W-:Y:S02]  /*53e0*/  SHF.R.U32.HI R14, RZ, 0x8, R14 ;  /* 0x00000008ff0e7819 */ /* 0x000fe4000001160e */
[----:B------:R-:W-:Y:S02]  /*53f0*/  IMAD R18, R18, c[0x0][0x188], RZ ;  /* 0x0000620012127a24 */ /* 0x000fe400078e02ff */
[----:B------:R-:W-:Y:S02]  /*5400*/  SGXT.U32 R14, R14, 0x1 ;  /* 0x000000010e0e781a */ /* 0x000fe40000000000 */
[----:B------:R-:W-:Y:S02]  /*5410*/  IMAD.WIDE R16, R18, 0x2, R2 ;  /* 0x0000000212107825 */ /* 0x000fe400078e0202 */
[----:B------:R-:W-:-:S02]  /*5420*/  LOP3.LUT R18, R14, 0x48, RZ, 0xfc, !PT ;  /* 0x000000480e127812 */ /* 0x000fc400078efcff */
[----:B------:R-:W-:Y:S01]  /*5430*/  PRMT R34, RZ, 0x7610, R34 ;  /* 0x00007610ff227816 */ /* 0x000fe20000000022 */
[----:B------:R-:W-:Y:S01]  /*5440*/  IMAD R19, R19, c[0x0][0x188], RZ ;  /* 0x0000620013137a24 */ /* 0x000fe200078e02ff */
[----:B------:R-:W-:Y:S02]  /*5450*/  PRMT R7, RZ, 0x7610, R7 ;  /* 0x00007610ff077816 */ /* 0x000fe40000000007 */
[--C-:B0-----:R-:W-:Y:S02]  /*5460*/  SHF.R.U32.HI R14, RZ, 0x8, R15.reuse ;  /* 0x00000008ff0e7819 */ /* 0x101fe4000001160f */
[----:B------:R-:W-:Y:S01]  /*5470*/  SHF.R.U32.HI R29, RZ, 0x8, R15 ;  /* 0x00000008ff1d7819 */ /* 0x000fe2000001160f */
[----:B------:R-:W-:Y:S01]  /*5480*/  IMAD R18, R18, c[0x0][0x188], RZ ;  /* 0x0000620012127a24 */ /* 0x000fe200078e02ff */
[----:B------:R-:W-:Y:S01]  /*5490*/  SGXT.U32 R14, R14, 0x1 ;  /* 0x000000010e0e781a */ /* 0x000fe20000000000 */
[----:B------:R0:W2:Y:S01]  /*54a0*/  @!P1 LDG.E.U16 R34, [R10.64] ;  /* 0x000000060a229981 */ /* 0x0000a2000c1e1500 */
[----:B------:R-:W-:-:S02]  /*54b0*/  SGXT.U32 R29, R29, 0x1 ;  /* 0x000000011d1d781a */ /* 0x000fc40000000000 */
[----:B------:R-:W-:Y:S01]  /*54c0*/  LOP3.LUT R14, R14, 0x4a, RZ, 0xfc, !PT ;  /* 0x0000004a0e0e7812 */ /* 0x000fe200078efcff */
[----:B------:R-:W-:Y:S01]  /*54d0*/  IMAD.WIDE R8, R19, 0x2, R2 ;  /* 0x0000000213087825 */ /* 0x000fe200078e0202 */
[----:B------:R-:W-:Y:S01]  /*54e0*/  PRMT R58, RZ, 0x7610, R58 ;  /* 0x00007610ff3a7816 */ /* 0x000fe2000000003a */
[----:B------:R1:W2:Y:S01]  /*54f0*/  @!P2 LDG.E.U16 R7, [R16.64] ;  /* 0x000000061007a981 */ /* 0x0002a2000c1e1500 */
[----:B------:R-:W-:Y:S02]  /*5500*/  ISETP.GE.AND P1, PT, R14, UR4, PT ;  /* 0x000000040e007c0c */ /* 0x000fe4000bf26270 */
[C---:B------:R-:W-:Y:S01]  /*5510*/  LOP3.LUT R14, R29.reuse, 0x4c, RZ, 0xfc, !PT ;  /* 0x0000004c1d0e7812 */ /* 0x040fe200078efcff */
[----:B------:R-:W-:Y:S01]  /*5520*/  IMAD.WIDE R18, R18, 0x2, R2 ;  /* 0x0000000212127825 */ /* 0x000fe200078e0202 */
[----:B------:R-:W-:Y:S02]  /*5530*/  SHF.R.U32.HI R15, RZ, 0x8, R15 ;  /* 0x00000008ff0f7819 */ /* 0x000fe4000001160f */
[----:B------:R-:W-:-:S02]  /*5540*/  LOP3.LUT R26, R29, 0x4e, RZ, 0xfc, !PT ;  /* 0x0000004e1d1a7812 */ /* 0x000fc400078efcff */
[----:B------:R-:W-:Y:S01]  /*5550*/  SGXT.U32 R15, R15, 0x1 ;  /* 0x000000010f0f781a */ /* 0x000fe20000000000 */
[----:B------:R0:W2:Y:S01]  /*5560*/  @!P3 LDG.E.U16 R58, [R18.64] ;  /* 0x00000006123ab981 */ /* 0x0000a2000c1e1500 */
[----:B------:R-:W-:-:S03]  /*5570*/  ISETP.GE.AND P2, PT, R14, UR4, PT ;  /* 0x000000040e007c0c */ /* 0x000fc6000bf46270 */
[----:B------:R-:W0:Y:S01]  /*5580*/  S2R R14, SR_TID.X ;  /* 0x00000000000e7919 */ /* 0x000e220000002100 */
[----:B------:R-:W-:Y:S02]  /*5590*/  PRMT R116, RZ, 0x7610, R116 ;  /* 0x00007610ff747816 */ /* 0x000fe40000000074 */
[----:B------:R-:W-:Y:S02]  /*55a0*/  ISETP.GE.AND P3, PT, R26, UR4, PT ;  /* 0x000000041a007c0c */ /* 0x000fe4000bf66270 */
[C---:B------:R-:W-:Y:S02]  /*55b0*/  LOP3.LUT R26, R15.reuse, 0x50, RZ, 0xfc, !PT ;  /* 0x000000500f1a7812 */ /* 0x040fe400078efcff */
[----:B------:R-:W-:Y:S01]  /*55c0*/  LOP3.LUT R15, R15, 0x58, RZ, 0xfc, !PT ;  /* 0x000000580f0f7812 */ /* 0x000fe200078efcff */
[----:B------:R0:W2:Y:S03]  /*55d0*/  @!P0 LDG.E.U16 R116, [R8.64] ;  /* 0x0000000608748981 */ /* 0x0000a6000c1e1500 */
[----:B------:R-:W-:-:S02]  /*55e0*/  ISETP.GE.AND P0, PT, R15, UR4, PT ;  /* 0x000000040f007c0c */ /* 0x000fc4000bf06270 */
[----:B------:R-:W1:Y:S01]  /*55f0*/  S2R R15, SR_TID.X ;  /* 0x00000000000f7919 */ /* 0x000e620000002100 */
[----:B0-----:R-:W-:-:S04]  /*5600*/  SHF.R.U32.HI R14, RZ, 0x8, R14 ;  /* 0x00000008ff0e7819 */ /* 0x001fc8000001160e */
[----:B------:R-:W-:-:S04]  /*5610*/  SGXT.U32 R14, R14, 0x1 ;  /* 0x000000010e0e781a */ /* 0x000fc80000000000 */
[----:B------:R-:W-:Y:S02]  /*5620*/  LOP3.LUT R14, R14, 0x4a, RZ, 0xfc, !PT ;  /* 0x0000004a0e0e7812 */ /* 0x000fe400078efcff */
[----:B-1----:R-:W-:-:S03]  /*5630*/  SHF.R.U32.HI R29, RZ, 0x8, R15 ;  /* 0x00000008ff1d7819 */ /* 0x002fc6000001160f */
[----:B------:R-:W-:Y:S01]  /*5640*/  IMAD R14, R14, c[0x0][0x188], RZ ;  /* 0x000062000e0e7a24 */ /* 0x000fe200078e02ff */
[----:B------:R-:W-:-:S03]  /*5650*/  SGXT.U32 R29, R29, 0x1 ;  /* 0x000000011d1d781a */ /* 0x000fc60000000000 */
[----:B------:R-:W-:Y:S01]  /*5660*/  IMAD.WIDE R8, R14, 0x2, R2 ;  /* 0x000000020e087825 */ /* 0x000fe200078e0202 */
[----:B------:R-:W-:Y:S02]  /*5670*/  ISETP.GE.AND P4, PT, R26, UR4, PT ;  /* 0x000000041a007c0c */ /* 0x000fe4000bf86270 */
[C---:B------:R-:W-:Y:S02]  /*5680*/  LOP3.LUT R14, R29.reuse, 0x4e, RZ, 0xfc, !PT ;  /* 0x0000004e1d0e7812 */ /* 0x040fe400078efcff */
[----:B------:R-:W-:Y:S02]  /*5690*/  LOP3.LUT R26, R29, 0x4c, RZ, 0xfc, !PT ;  /* 0x0000004c1d1a7812 */ /* 0x000fe400078efcff */
[----:B------:R-:W-:Y:S01]  /*56a0*/  SHF.R.U32.HI R15, RZ, 0x8, R15 ;  /* 0x00000008ff0f7819 */ /* 0x000fe2000001160f */
[----:B------:R-:W-:Y:S02]  /*56b0*/  IMAD R14, R14, c[0x0][0x188], RZ ;  /* 0x000062000e0e7a24 */ /* 0x000fe400078e02ff */
[----:B------:R-:W-:Y:S01]  /*56c0*/  IMAD R26, R26, c[0x0][0x188], RZ ;  /* 0x000062001a1a7a24 */ /* 0x000fe200078e02ff */
[----:B------:R-:W-:Y:S01]  /*56d0*/  SGXT.U32 R15, R15, 0x1 ;  /* 0x000000010f0f781a */ /* 0x000fe20000000000 */
[----:B------:R-:W-:-:S02]  /*56e0*/  IMAD.WIDE R16, R14, 0x2, R2 ;  /* 0x000000020e107825 */ /* 0x000fc400078e0202 */
[----:B------:R-:W0:Y:S02]  /*56f0*/  S2R R14, SR_TID.X ;  /* 0x00000000000e7919 */ /* 0x000e240000002100 */
[----:B------:R-:W-:Y:S01]  /*5700*/  IMAD.WIDE R10, R26, 0x2, R2 ;  /* 0x000000021a0a7825 */ /* 0x000fe200078e0202 */
[----:B------:R-:W-:Y:S02]  /*5710*/  LOP3.LUT R26, R15, 0x50, RZ, 0xfc, !PT ;  /* 0x000000500f1a7812 */ /* 0x000fe400078efcff */
[----:B------:R-:W1:Y:S01]  /*5720*/  S2R R15, SR_TID.X ;  /* 0x00000000000f7919 */ /* 0x000e620000002100 */
[----:B------:R-:W-:Y:S02]  /*5730*/  PRMT R123, RZ, 0x7610, R123 ;  /* 0x00007610ff7b7816 */ /* 0x000fe4000000007b */
[----:B------:R-:W-:-:S04]  /*5740*/  PRMT R122, RZ, 0x7610, R122 ;  /* 0x00007610ff7a7816 */ /* 0x000fc8000000007a */
[----:B------:R0:W2:Y:S04]  /*5750*/  @!P1 LDG.E.U16 R123, [R8.64] ;  /* 0x00000006087b9981 */ /* 0x0000a8000c1e1500 */
[----:B------:R1:W2:Y:S01]  /*5760*/  @!P2 LDG.E.U16 R122, [R10.64] ;  /* 0x000000060a7aa981 */ /* 0x0002a2000c1e1500 */
[----:B0-----:R-:W-:Y:S02]  /*5770*/  SHF.R.U32.HI R29, RZ, 0x8, R14 ;  /* 0x00000008ff1d7819 */ /* 0x001fe4000001160e */
[--C-:B-1----:R-:W-:Y:S02]  /*5780*/  SHF.R.U32.HI R14, RZ, 0x8, R15.reuse ;  /* 0x00000008ff0e7819 */ /* 0x102fe4000001160f */
[----:B------:R-:W-:Y:S02]  /*5790*/  SHF.R.U32.HI R15, RZ, 0x8, R15 ;  /* 0x00000008ff0f7819 */ /* 0x000fe4000001160f */
[----:B------:R-:W-:-:S02]  /*57a0*/  SGXT.U32 R14, R14, 0x1 ;  /* 0x000000010e0e781a */ /* 0x000fc40000000000 */
[----:B------:R-:W-:Y:S02]  /*57b0*/  SGXT.U32 R15, R15, 0x1 ;  /* 0x000000010f0f781a */ /* 0x000fe40000000000 */
[C---:B------:R-:W-:Y:S02]  /*57c0*/  LOP3.LUT R18, R14.reuse, 0x52, RZ, 0xfc, !PT ;  /* 0x000000520e127812 */ /* 0x040fe400078efcff */
[----:B------:R-:W-:Y:S02]  /*57d0*/  LOP3.LUT R14, R14, 0x54, RZ, 0xfc, !PT ;  /* 0x000000540e0e7812 */ /* 0x000fe400078efcff */
[----:B------:R-:W-:Y:S02]  /*57e0*/  ISETP.GE.AND P1, PT, R18, UR4, PT ;  /* 0x0000000412007c0c */ /* 0x000fe4000bf26270 */
[----:B------:R-:W-:Y:S02]  /*57f0*/  ISETP.GE.AND P2, PT, R14, UR4, PT ;  /* 0x000000040e007c0c */ /* 0x000fe4000bf46270 */
[----:B------:R-:W-:-:S02]  /*5800*/  LOP3.LUT R18, R15, 0x60, RZ, 0xfc, !PT ;  /* 0x000000600f127812 */ /* 0x000fc400078efcff */
[----:B------:R-:W-:Y:S02]  /*5810*/  LOP3.LUT R14, R15, 0x56, RZ, 0xfc, !PT ;  /* 0x000000560f0e7812 */ /* 0x000fe400078efcff */
[----:B------:R-:W0:Y:S01]  /*5820*/  S2R R15, SR_TID.X ;  /* 0x00000000000f7919 */ /* 0x000e220000002100 */
[----:B------:R-:W-:-:S04]  /*5830*/  SGXT.U32 R29, R29, 0x1 ;  /* 0x000000011d1d781a */ /* 0x000fc80000000000 */
[----:B------:R-:W-:Y:S02]  /*5840*/  LOP3.LUT R19, R29, 0x58, RZ, 0xfc, !PT ;  /* 0x000000581d137812 */ /* 0x000fe400078efcff */
[----:B------:R-:W-:-:S03]  /*5850*/  PRMT R60, RZ, 0x7610, R60 ;  /* 0x00007610ff3c7816 */ /* 0x000fc6000000003c */
[----:B------:R-:W-:-:S04]  /*5860*/  IMAD R19, R19, c[0x0][0x188], RZ ;  /* 0x0000620013137a24 */ /* 0x000fc800078e02ff */
[----:B------:R-:W-:-:S05]  /*5870*/  IMAD.WIDE R10, R19, 0x2, R2 ;  /* 0x00000002130a7825 */ /* 0x000fca00078e0202 */
[----:B------:R1:W2:Y:S01]  /*5880*/  @!P0 LDG.E.U16 R60, [R10.64] ;  /* 0x000000060a3c8981 */ /* 0x0002a2000c1e1500 */
[----:B------:R-:W-:Y:S02]  /*5890*/  ISETP.GE.AND P0, PT, R14, UR4, PT ;  /* 0x000000040e007c0c */ /* 0x000fe4000bf06270 */
[----:B0-----:R-:W-:-:S04]  /*58a0*/  SHF.R.U32.HI R14, RZ, 0x8, R15 ;  /* 0x00000008ff0e7819 */ /* 0x001fc8000001160f */
[----:B------:R-:W-:-:S04]  /*58b0*/  SGXT.U32 R14, R14, 0x1 ;  /* 0x000000010e0e781a */ /* 0x000fc80000000000 */
[----:B------:R-:W-:Y:S02]  /*58c0*/  LOP3.LUT R15, R14, 0x60, RZ, 0xfc, !PT ;  /* 0x000000600e0f7812 */ /* 0x000fe400078efcff */
[----:B------:R-:W-:-:S03]  /*58d0*/  PRMT R121, RZ, 0x7610, R121 ;  /* 0x00007610ff797816 */ /* 0x000fc60000000079 */
[----:B------:R-:W-:-:S03]  /*58e0*/  IMAD R15, R15, c[0x0][0x188], RZ ;  /* 0x000062000f0f7a24 */ /* 0x000fc600078e02ff */
[----:B------:R0:W2:Y:S02]  /*58f0*/  @!P3 LDG.E.U16 R121, [R16.64] ;  /* 0x000000061079b981 */ /* 0x0000a4000c1e1500 */
[----:B0-----:R-:W-:Y:S02]  /*5900*/  IMAD.WIDE R16, R15, 0x2, R2 ;  /* 0x000000020f107825 */ /* 0x001fe400078e0202 */
[----:B------:R-:W0:Y:S02]  /*5910*/  S2R R15, SR_TID.X ;  /* 0x00000000000f7919 */ /* 0x000e240000002100 */
[----:B------:R-:W-:Y:S01]  /*5920*/  IMAD R26, R26, c[0x0][0x188], RZ ;  /* 0x000062001a1a7a24 */ /* 0x000fe200078e02ff */
[----:B------:R-:W-:Y:S02]  /*5930*/  PRMT R61, RZ, 0x7610, R61 ;  /* 0x00007610ff3d7816 */ /* 0x000fe4000000003d */
[----:B------:R-:W-:Y:S01]  /*5940*/  ISETP.GE.AND P3, PT, R18, UR4, PT ;  /* 0x0000000412007c0c */ /* 0x000fe2000bf66270 */
[----:B------:R-:W-:Y:S01]  /*5950*/  IMAD.WIDE R8, R26, 0x2, R2 ;  /* 0x000000021a087825 */ /* 0x000fe200078e0202 */
[----:B------:R-:W-:-:S02]  /*5960*/  LOP3.LUT R18, R14, 0x54, RZ, 0xfc, !PT ;  /* 0x000000540e127812 */ /* 0x000fc400078efcff */
[C---:B------:R-:W-:Y:S02]  /*5970*/  LOP3.LUT R19, R14.reuse, 0x52, RZ, 0xfc, !PT ;  /* 0x000000520e137812 */ /* 0x040fe400078efcff */
[----:B------:R-:W-:Y:S01]  /*5980*/  LOP3.LUT R14, R14, 0x68, RZ, 0xfc, !PT ;  /* 0x000000680e0e7812 */ /* 0x000fe200078efcff */
[----:B------:R0:W2:Y:S03]  /*5990*/  @!P4 LDG.E.U16 R61, [R8.64] ;  /* 0x00000006083dc981 */ /* 0x0000a6000c1e1500 */
[----:B------:R-:W-:Y:S01]  /*59a0*/  ISETP.GE.AND P4, PT, R14, UR4, PT ;  /* 0x000000040e007c0c */ /* 0x000fe2000bf86270 */
[----:B------:R-:W-:Y:S01]  /*59b0*/  IMAD R19, R19, c[0x0][0x188], RZ ;  /* 0x0000620013137a24 */ /* 0x000fe200078e02ff */
[----:B0-----:R-:W-:-:S04]  /*59c0*/  SHF.R.U32.HI R29, RZ, 0x8, R15 ;  /* 0x00000008ff1d7819 */ /* 0x001fc8000001160f */
[----:B------:R-:W-:Y:S02]  /*59d0*/  SGXT.U32 R29, R29, 0x1 ;  /* 0x000000011d1d781a */ /* 0x000fe40000000000 */
[----:B------:R-:W-:Y:S02]  /*59e0*/  SHF.R.U32.HI R14, RZ, 0x8, R15 ;  /* 0x00000008ff0e7819 */ /* 0x000fe4000001160f */
[----:B------:R-:W-:Y:S01]  /*59f0*/  LOP3.LUT R15, R29, 0x56, RZ, 0xfc, !PT ;  /* 0x000000561d0f7812 */ /* 0x000fe200078efcff */
[----:B------:R-:W-:Y:S01]  /*5a00*/  IMAD.WIDE R8, R19, 0x2, R2 ;  /* 0x0000000213087825 */ /* 0x000fe200078e0202 */
[----:B------:R-:W-:-:S03]  /*5a10*/  PRMT R120, RZ, 0x7610, R120 ;  /* 0x00007610ff787816 */ /* 0x000fc60000000078 */
[----:B------:R-:W-:-:S03]  /*5a20*/  IMAD R15, R15, c[0x0][0x188], RZ ;  /* 0x000062000f0f7a24 */ /* 0x000fc600078e02ff */
[----:B------:R0:W2:Y:S02]  /*5a30*/  @!P1 LDG.E.U16 R120, [R8.64] ;  /* 0x0000000608789981 */ /* 0x0000a4000c1e1500 */
[----:B0-----:R-:W-:Y:S02]  /*5a40*/  IMAD.WIDE R8, R15, 0x2, R2 ;  /* 0x000000020f087825 */ /* 0x001fe400078e0202 */
[----:B------:R-:W0:Y:S01]  /*5a50*/  S2R R15, SR_TID.X ;  /* 0x00000000000f7919 */ /* 0x000e220000002100 */
[----:B------:R-:W-:Y:S01]  /*5a60*/  SGXT.U32 R14, R14, 0x1 ;  /* 0x000000010e0e781a */ /* 0x000fe20000000000 */
[----:B------:R-:W-:Y:S01]  /*5a70*/  IMAD R18, R18, c[0x0][0x188], RZ ;  /* 0x0000620012127a24 */ /* 0x000fe200078e02ff */
[----:B------:R-:W-:-:S03]  /*5a80*/  PRMT R119, RZ, 0x7610, R119 ;  /* 0x00007610ff777816 */ /* 0x000fc60000000077 */
[----:B-1----:R-:W-:Y:S01]  /*5a90*/  IMAD.WIDE R10, R18, 0x2, R2 ;  /* 0x00000002120a7825 */ /* 0x002fe200078e0202 */
[C---:B------:R-:W-:Y:S02]  /*5aa0*/  LOP3.LUT R18, R14.reuse, 0x5a, RZ, 0xfc, !PT ;  /* 0x0000005a0e127812 */ /* 0x040fe400078efcff */
[----:B------:R-:W-:Y:S02]  /*5ab0*/  LOP3.LUT R14, R14, 0x70, RZ, 0xfc, !PT ;  /* 0x000000700e0e7812 */ /* 0x000fe400078efcff */
[----:B------:R1:W2:Y:S02]  /*5ac0*/  @!P2 LDG.E.U16 R119, [R10.64] ;  /* 0x000000060a77a981 */ /* 0x0002a4000c1e1500 */
[----:B------:R-:W-:Y:S02]  /*5ad0*/  ISETP.GE.AND P2, PT, R14, UR4, PT ;  /* 0x000000040e007c0c */ /* 0x000fe4000bf46270 */
[----:B------:R-:W1:Y:S01]  /*5ae0*/  S2R R14, SR_TID.X ;  /* 0x00000000000e7919 */ /* 0x000e620000002100 */
[----:B------:R-:W-:-:S06]  /*5af0*/  PRMT R63, RZ, 0x7610, R63 ;  /* 0x00007610ff3f7816 */ /* 0x000fcc000000003f */
[----:B------:R1:W2:Y:S01]  /*5b00*/  @!P3 LDG.E.U16 R63, [R16.64] ;  /* 0x00000006103fb981 */ /* 0x0002a2000c1e1500 */
[----:B0-----:R-:W-:-:S04]  /*5b10*/  SHF.R.U32.HI R15, RZ, 0x8, R15 ;  /* 0x00000008ff0f7819 */ /* 0x001fc8000001160f */
[----:B------:R-:W-:-:S04]  /*5b20*/  SGXT.U32 R15, R15, 0x1 ;  /* 0x000000010f0f781a */ /* 0x000fc80000000000 */
[----:B------:R-:W-:-:S04]  /*5b30*/  LOP3.LUT R15, R15, 0x78, RZ, 0xfc, !PT ;  /* 0x000000780f0f7812 */ /* 0x000fc800078efcff */
[----:B------:R-:W-:Y:S02]  /*5b40*/  ISETP.GE.AND P3, PT, R15, UR4, PT ;  /* 0x000000040f007c0c */ /* 0x000fe4000bf66270 */
[----:B------:R-:W0:Y:S01]  /*5b50*/  S2R R15, SR_TID.X ;  /* 0x00000000000f7919 */ /* 0x000e220000002100 */
[----:B-1----:R-:W-:Y:S02]  /*5b60*/  SHF.R.U32.HI R14, RZ, 0x8, R14 ;  /* 0x00000008ff0e7819 */ /* 0x002fe4000001160e */
[----:B------:R-:W-:Y:S02]  /*5b70*/  LOP3.LUT R19, R29, 0x68, RZ, 0xfc, !PT ;  /* 0x000000681d137812 */ /* 0x000fe400078efcff */
[----:B------:R-:W-:Y:S02]  /*5b80*/  SGXT.U32 R14, R14, 0x1 ;  /* 0x000000010e0e781a */ /* 0x000fe40000000000 */
[----:B------:R-:W-:Y:S01]  /*5b90*/  ISETP.GE.AND P1, PT, R18, UR4, PT ;  /* 0x0000000412007c0c */ /* 0x000fe2000bf26270 */
[----:B------:R-:W-:Y:S01]  /*5ba0*/  IMAD R19, R19, c[0x0][0x188], RZ ;  /* 0x0000620013137a24 */ /* 0x000fe200078e02ff */
[----:B------:R-:W-:-:S02]  /*5bb0*/  LOP3.LUT R18, R14, 0x5a, RZ, 0xfc, !PT ;  /* 0x0000005a0e127812 */ /* 0x000fc400078efcff */
[----:B------:R-:W-:Y:S01]  /*5bc0*/  LOP3.LUT R14, R14, 0x70, RZ, 0xfc, !PT ;  /* 0x000000700e0e7812 */ /* 0x000fe200078efcff */
[----:B------:R-:W-:Y:S01]  /*5bd0*/  IMAD.WIDE R10, R19, 0x2, R2 ;  /* 0x00000002130a7825 */ /* 0x000fe200078e0202 */
[----:B------:R-:W-:Y:S02]  /*5be0*/  PRMT R118, RZ, 0x7610, R118 ;  /* 0x00007610ff767816 */ /* 0x000fe40000000076 */
[----:B------:R-:W-:Y:S01]  /*5bf0*/  PRMT R62, RZ, 0x7610, R62 ;  /* 0x00007610ff3e7816 */ /* 0x000fe2000000003e */
[----:B------:R-:W-:Y:S02]  /*5c00*/  IMAD R18, R18, c[0x0][0x188], RZ ;  /* 0x0000620012127a24 */ /* 0x000fe400078e02ff */
[----:B------:R-:W-:Y:S01]  /*5c10*/  IMAD R14, R14, c[0x0][0x188], RZ ;  /* 0x000062000e0e7a24 */ /* 0x000fe200078e02ff */
[----:B------:R1:W2:Y:S04]  /*5c20*/  @!P0 LDG.E.U16 R118, [R8.64] ;  /* 0x0000000608768981 */ /* 0x0002a8000c1e1500 */
[----:B------:R3:W2:Y:S01]  /*5c30*/  @!P4 LDG.E.U16 R62, [R10.64] ;  /* 0x000000060a3ec981 */ /* 0x0006a2000c1e1500 */
[----:B0-----:R-:W-:-:S04]  /*5c40*/  SHF.R.U32.HI R15, RZ, 0x8, R15 ;  /* 0x00000008ff0f7819 */ /* 0x001fc8000001160f */
[----:B------:R-:W-:Y:S01]  /*5c50*/  SGXT.U32 R15, R15, 0x1 ;  /* 0x000000010f0f781a */ /* 0x000fe20000000000 */
[----:B-1----:R-:W-:-:S03]  /*5c60*/  IMAD.WIDE R8, R18, 0x2, R2 ;  /* 0x0000000212087825 */ /* 0x002fc600078e0202 */
[C---:B------:R-:W-:Y:S01]  /*5c70*/  LOP3.LUT R18, R15.reuse, 0x5c, RZ, 0xfc, !PT ;  /* 0x0000005c0f127812 */ /* 0x040fe200078efcff */
[----:B---3--:R-:W-:Y:S01]  /*5c80*/  IMAD.WIDE R10, R14, 0x2, R2 ;  /* 0x000000020e0a7825 */ /* 0x008fe200078e0202 */
[----:B------:R-:W-:Y:S02]  /*5c90*/  LOP3.LUT R14, R15, 0x78, RZ, 0xfc, !PT ;  /* 0x000000780f0e7812 */ /* 0x000fe400078efcff */
[----:B------:R-:W0:Y:S01]  /*5ca0*/  S2R R15, SR_TID.X ;  /* 0x00000000000f7919 */ /* 0x000e220000002100 */
[----:B------:R-:W-:Y:S02]  /*5cb0*/  PRMT R117, RZ, 0x7610, R117 ;  /* 0x00007610ff757816 */ /* 0x000fe40000000075 */
[----:B------:R-:W-:-:S04]  /*5cc0*/  IMAD R14, R14, c[0x0][0x188], RZ ;  /* 0x000062000e0e7a24 */ /* 0x000fc800078e02ff */
[----:B------:R1:W3:Y:S02]  /*5cd0*/  @!P1 LDG.E.U16 R117, [R8.64] ;  /* 0x0000000608759981 */ /* 0x0002e4000c1e1500 */
[----:B-1----:R-:W-:Y:S02]  /*5ce0*/  IMAD.WIDE R8, R14, 0x2, R2 ;  /* 0x000000020e087825 */ /* 0x002fe400078e0202 */
[----:B------:R-:W1:Y:S01]  /*5cf0*/  S2R R14, SR_TID.X ;  /* 0x00000000000e7919 */ /* 0x000e620000002100 */
[----:B0-----:R-:W-:-:S04]  /*5d00*/  SHF.R.U32.HI R29, RZ, 0x8, R15 ;  /* 0x00000008ff1d7819 */ /* 0x001fc8000001160f */
[----:B------:R-:W-:Y:S02]  /*5d10*/  SGXT.U32 R29, R29, 0x1 ;  /* 0x000000011d1d781a */ /* 0x000fe40000000000 */
[----:B------:R-:W-:Y:S02]  /*5d20*/  PRMT R72, RZ, 0x7610, R72 ;  /* 0x00007610ff487816 */ /* 0x000fe40000000048 */
[----:B------:R-:W-:Y:S02]  /*5d30*/  LOP3.LUT R16, R29, 0x5c, RZ, 0xfc, !PT ;  /* 0x0000005c1d107812 */ /* 0x000fe400078efcff */
[----:B------:R-:W-:Y:S02]  /*5d40*/  SHF.R.U32.HI R15, RZ, 0x8, R15 ;  /* 0x00000008ff0f7819 */ /* 0x000fe4000001160f */
[----:B------:R-:W-:Y:S01]  /*5d50*/  ISETP.GE.AND P0, PT, R18, UR4, PT ;  /* 0x0000000412007c0c */ /* 0x000fe2000bf06270 */
[----:B------:R-:W-:Y:S01]  /*5d60*/  IMAD R16, R16, c[0x0][0x188], RZ ;  /* 0x0000620010107a24 */ /* 0x000fe200078e02ff */
[----:B------:R-:W-:Y:S01]  /*5d70*/  SGXT.U32 R15, R15, 0x1 ;  /* 0x000000010f0f781a */ /* 0x000fe20000000000 */
[----:B------:R0:W2:Y:S01]  /*5d80*/  @!P3 LDG.E.U16 R72, [R8.64] ;  /* 0x000000060848b981 */ /* 0x0000a2000c1e1500 */
[----:B------:R-:W-:Y:S01]  /*5d90*/  PRMT R95, RZ, 0x7610, R95 ;  /* 0x00007610ff5f7816 */ /* 0x000fe2000000005f */
[----:B0-----:R-:W-:Y:S01]  /*5da0*/  IMAD.WIDE R8, R16, 0x2, R2 ;  /* 0x0000000210087825 */ /* 0x001fe200078e0202 */
[----:B------:R-:W-:-:S02]  /*5db0*/  LOP3.LUT R16, R15, 0x62, RZ, 0xfc, !PT ;  /* 0x000000620f107812 */ /* 0x000fc400078efcff */
[----:B-1----:R-:W-:-:S05]  /*5dc0*/  SHF.R.U32.HI R15, RZ, 0x8, R14 ;  /* 0x00000008ff0f7819 */ /* 0x002fca000001160e */
[----:B------:R0:W2:Y:S01]  /*5dd0*/  @!P0 LDG.E.U16 R95, [R8.64] ;  /* 0x00000006085f8981 */ /* 0x0000a2000c1e1500 */
[----:B------:R-:W-:Y:S02]  /*5de0*/  SGXT.U32 R15, R15, 0x1 ;  /* 0x000000010f0f781a */ /* 0x000fe40000000000 */
[----:B------:R-:W-:Y:S02]  /*5df0*/  ISETP.GE.AND P0, PT, R16, UR4, PT ;  /* 0x0000000410007c0c */ /* 0x000fe4000bf06270 */
[----:B------:R-:W-:Y:S02]  /*5e00*/  LOP3.LUT R16, R15, 0x5e, RZ, 0xfc, !PT ;  /* 0x0000005e0f107812 */ /* 0x000fe400078efcff */
[----:B------:R-:W1:Y:S01]  /*5e10*/  S2R R15, SR_TID.X ;  /* 0x00000000000f7919 */ /* 0x000e620000002100 */
[----:B------:R-:W-:Y:S02]  /*5e20*/  LOP3.LUT R17, R29, 0x5e, RZ, 0xfc, !PT ;  /* 0x0000005e1d117812 */ /* 0x000fe400078efcff */
[----:B------:R-:W-:-:S02]  /*5e30*/  SHF.R.U32.HI R14, RZ, 0x8, R14 ;  /* 0x00000008ff0e7819 */ /* 0x000fc4000001160e */
[----:B------:R-:W-:Y:S01]  /*5e40*/  ISETP.GE.AND P1, PT, R17, UR4, PT ;  /* 0x0000000411007c0c */ /* 0x000fe2000bf26270 */
[----:B------:R-:W-:Y:S01]  /*5e50*/  IMAD R16, R16, c[0x0][0x188], RZ ;  /* 0x0000620010107a24 */ /* 0x000fe200078e02ff */
[----:B------:R-:W-:Y:S02]  /*5e60*/  SGXT.U32 R14, R14, 0x1 ;  /* 0x000000010e0e781a */ /* 0x000fe40000000000 */
[----:B------:R-:W-:Y:S01]  /*5e70*/  PRMT R94, RZ, 0x7610, R94 ;  /* 0x00007610ff5e7816 */ /* 0x000fe2000000005e */
[----:B0-----:R-:W-:Y:S01]  /*5e80*/  IMAD.WIDE R8, R16, 0x2, R2 ;  /* 0x0000000210087825 */ /* 0x001fe200078e0202 */
[----:B------:R-:W-:Y:S02]  /*5e90*/  LOP3.LUT R14, R14, 0x64, RZ, 0xfc, !PT ;  /* 0x000000640e0e7812 */ /* 0x000fe400078efcff */
[----:B------:R-:W-:-:S05]  /*5ea0*/  PRMT R73, RZ, 0x7610, R73 ;  /* 0x00007610ff497816 */ /* 0x000fca0000000049 */
[----:B------:R0:W2:Y:S01]  /*5eb0*/  @!P1 LDG.E.U16 R94, [R8.64] ;  /* 0x00000006085e9981 */ /* 0x0000a2000c1e1500 */
[----:B------:R-:W-:-:S03]  /*5ec0*/  ISETP.GE.AND P1, PT, R14, UR4, PT ;  /* 0x000000040e007c0c */ /* 0x000fc6000bf26270 */
[----:B------:R-:W4:Y:S01]  /*5ed0*/  S2R R14, SR_TID.X ;  /* 0x00000000000e7919 */ /* 0x000f220000002100 */
[----:B-1----:R-:W-:-:S03]  /*5ee0*/  SHF.R.U32.HI R29, RZ, 0x8, R15 ;  /* 0x00000008ff1d7819 */ /* 0x002fc6000001160f */
[----:B------:R1:W2:Y:S01]  /*5ef0*/  @!P2 LDG.E.U16 R73, [R10.64] ;  /* 0x000000060a49a981 */ /* 0x0002a2000c1e1500 */
[----:B------:R-:W-:-:S04]  /*5f00*/  SGXT.U32 R29, R29, 0x1 ;  /* 0x000000011d1d781a */ /* 0x000fc80000000000 */
[----:B-1----:R-:W-:Y:S02]  /*5f10*/  LOP3.LUT R10, R29, 0x62, RZ, 0xfc, !PT ;  /* 0x000000621d0a7812 */ /* 0x002fe400078efcff */
[----:B------:R-:W-:-:S03]  /*5f20*/  PRMT R93, RZ, 0x7610, R93 ;  /* 0x00007610ff5d7816 */ /* 0x000fc6000000005d */
[----:B------:R-:W-:Y:S01]  /*5f30*/  IMAD R10, R10, c[0x0][0x188], RZ ;  /* 0x000062000a0a7a24 */ /* 0x000fe200078e02ff */
[----:B------:R-:W-:-:S03]  /*5f40*/  SHF.R.U32.HI R15, RZ, 0x8, R15 ;  /* 0x00000008ff0f7819 */ /* 0x000fc6000001160f */
[----:B0-----:R-:W-:Y:S01]  /*5f50*/  IMAD.WIDE R8, R10, 0x2, R2 ;  /* 0x000000020a087825 */ /* 0x001fe200078e0202 */
[----:B------:R-:W-:Y:S02]  /*5f60*/  LOP3.LUT R16, R29, 0x66, RZ, 0xfc, !PT ;  /* 0x000000661d107812 */ /* 0x000fe400078efcff */
[----:B------:R-:W-:Y:S02]  /*5f70*/  SGXT.U32 R15, R15, 0x1 ;  /* 0x000000010f0f781a */ /* 0x000fe40000000000 */
[----:B------:R0:W2:Y:S01]  /*5f80*/  @!P0 LDG.E.U16 R93, [R8.64] ;  /* 0x00000006085d8981 */ /* 0x0000a2000c1e1500 */
[----:B------:R-:W-:Y:S02]  /*5f90*/  ISETP.GE.AND P0, PT, R16, UR4, PT ;  /* 0x0000000410007c0c */ /* 0x000fe4000bf06270 */
[----:B------:R-:W-:Y:S02]  /*5fa0*/  LOP3.LUT R16, R15, 0x64, RZ, 0xfc, !PT ;  /* 0x000000640f107812 */ /* 0x000fe400078efcff */
[----:B----4-:R-:W-:-:S04]  /*5fb0*/  SHF.R.U32.HI R15, RZ, 0x8, R14 ;  /* 0x00000008ff0f7819 */ /* 0x010fc8000001160e */
[----:B------:R-:W-:-:S04]  /*5fc0*/  SGXT.U32 R15, R15, 0x1 ;  /* 0x000000010f0f781a */ /* 0x000fc80000000000 */
[----:B------:R-:W-:Y:S02]  /*5fd0*/  LOP3.LUT R10, R15, 0x6a, RZ, 0xfc, !PT ;  /* 0x0000006a0f0a7812 */ /* 0x000fe400078efcff */
[----:B------:R-:W1:Y:S01]  /*5fe0*/  S2R R15, SR_TID.X ;  /* 0x00000000000f7919 */ /* 0x000e620000002100 */
[----:B------:R-:W-:Y:S01]  /*5ff0*/  IMAD R16, R16, c[0x0][0x188], RZ ;  /* 0x0000620010107a24 */ /* 0x000fe200078e02ff */
[----:B------:R-:W-:Y:S02]  /*6000*/  SHF.R.U32.HI R14, RZ, 0x8, R14 ;  /* 0x00000008ff0e7819 */ /* 0x000fe4000001160e */
[----:B------:R-:W-:Y:S01]  /*6010*/  PRMT R92, RZ, 0x7610, R92 ;  /* 0x00007610ff5c7816 */ /* 0x000fe2000000005c */
[----:B0-----:R-:W-:Y:S01]  /*6020*/  IMAD.WIDE R8, R16, 0x2, R2 ;  /* 0x0000000210087825 */ /* 0x001fe200078e0202 */
[----:B------:R-:W-:-:S04]  /*6030*/  SGXT.U32 R14, R14, 0x1 ;  /* 0x000000010e0e781a */ /* 0x000fc80000000000 */
[----:B------:R0:W4:Y:S01]  /*6040*/  @!P1 LDG.E.U16 R92, [R8.64] ;  /* 0x00000006085c9981 */ /* 0x000122000c1e1500 */
[----:B------:R-:W-:Y:S02]  /*6050*/  ISETP.GE.AND P1, PT, R10, UR4, PT ;  /* 0x000000040a007c0c */ /* 0x000fe4000bf26270 */
[----:B------:R-:W-:Y:S02]  /*6060*/  LOP3.LUT R10, R14, 0x66, RZ, 0xfc, !PT ;  /* 0x000000660e0a7812 */ /* 0x000fe400078efcff */
[----:B------:R-:W0:Y:S03]  /*6070*/  S2R R14, SR_TID.X ;  /* 0x00000000000e7919 */ /* 0x000e260000002100 */
[----:B------:R-:W-:Y:S01]  /*6080*/  IMAD R10, R10, c[0x0][0x188], RZ ;  /* 0x000062000a0a7a24 */ /* 0x000fe200078e02ff */
[----:B-1----:R-:W-:-:S04]  /*6090*/  SHF.R.U32.HI R15, RZ, 0x8, R15 ;  /* 0x00000008ff0f7819 */ /* 0x002fc8000001160f */
[----:B------:R-:W-:Y:S01]  /*60a0*/  SGXT.U32 R15, R15, 0x1 ;  /* 0x000000010f0f781a */ /* 0x000fe20000000000 */
[----:B0-----:R-:W-:-:S03]  /*60b0*/  IMAD.WIDE R8, R10, 0x2, R2 ;  /* 0x000000020a087825 */ /* 0x001fc600078e0202 */
[C---:B------:R-:W-:Y:S02]  /*60c0*/  LOP3.LUT R11, R15.reuse, 0x6c, RZ, 0xfc, !PT ;  /* 0x0000006c0f0b7812 */ /* 0x040fe400078efcff */
[----:B------:R-:W-:Y:S02]  /*60d0*/  LOP3.LUT R10, R15, 0x6a, RZ, 0xfc, !PT ;  /* 0x0000006a0f0a7812 */ /* 0x000fe400078efcff */
[----:B------:R-:W0:Y:S01]  /*60e0*/  S2R R15, SR_TID.X ;  /* 0x00000000000f7919 */ /* 0x000e220000002100 */
[----:B------:R-:W-:Y:S02]  /*60f0*/  PRMT R79, RZ, 0x7610, R79 ;  /* 0x00007610ff4f7816 */ /* 0x000fe4000000004f */
[----:B------:R-:W-:Y:S01]  /*6100*/  SHF.R.U32.HI R29, RZ, 0x8, R14 ;  /* 0x00000008ff1d7819 */ /* 0x000fe2000001160e */
[----:B------:R-:W-:-:S03]  /*6110*/  IMAD R10, R10, c[0x0][0x188], RZ ;  /* 0x000062000a0a7a24 */ /* 0x000fc600078e02ff */
[----:B------:R-:W-:Y:S01]  /*6120*/  SGXT.U32 R29, R29, 0x1 ;  /* 0x000000011d1d781a */ /* 0x000fe20000000000 */
[----:B------:R1:W2:Y:S01]  /*6130*/  @!P0 LDG.E.U16 R79, [R8.64] ;  /* 0x00000006084f8981 */ /* 0x0002a2000c1e1500 */
[----:B------:R-:W-:Y:S02]  /*6140*/  PRMT R78, RZ, 0x7610, R78 ;  /* 0x00007610ff4e7816 */ /* 0x000fe4000000004e */
[----:B------:R-:W-:Y:S01]  /*6150*/  SHF.R.U32.HI R14, RZ, 0x8, R14 ;  /* 0x00000008ff0e7819 */ /* 0x000fe2000001160e */
[----:B-1----:R-:W-:Y:S01]  /*6160*/  IMAD.WIDE R8, R10, 0x2, R2 ;  /* 0x000000020a087825 */ /* 0x002fe200078e0202 */
[----:B------:R-:W-:Y:S02]  /*6170*/  LOP3.LUT R10, R29, 0x6c, RZ, 0xfc, !PT ;  /* 0x0000006c1d0a7812 */ /* 0x000fe400078efcff */
[----:B------:R-:W-:Y:S02]  /*6180*/  ISETP.GE.AND P0, PT, R11, UR4, PT ;  /* 0x000000040b007c0c */ /* 0x000fe4000bf06270 */
[----:B------:R-:W-:Y:S01]  /*6190*/  SGXT.U32 R14, R14, 0x1 ;  /* 0x000000010e0e781a */ /* 0x000fe20000000000 */
[----:B------:R-:W-:Y:S01]  /*61a0*/  IMAD R10, R10, c[0x0][0x188], RZ ;  /* 0x000062000a0a7a24 */ /* 0x000fe200078e02ff */
[----:B------:R1:W2:Y:S01]  /*61b0*/  @!P1 LDG.E.U16 R78, [R8.64] ;  /* 0x00000006084e9981 */ /* 0x0002a2000c1e1500 */
[----:B------:R-:W-:-:S02]  /*61c0*/  PRMT R77, RZ, 0x7610, R77 ;  /* 0x00007610ff4d7816 */ /* 0x000fc4000000004d */
[----:B-1----:R-:W-:Y:S01]  /*61d0*/  IMAD.WIDE R8, R10, 0x2, R2 ;  /* 0x000000020a087825 */ /* 0x002fe200078e0202 */
[----:B------:R-:W-:Y:S02]  /*61e0*/  LOP3.LUT R10, R14, 0x72, RZ, 0xfc, !PT ;  /* 0x000000720e0a7812 */ /* 0x000fe400078efcff */
[----:B0-----:R-:W-:-:S03]  /*61f0*/  SHF.R.U32.HI R14, RZ, 0x8, R15 ;  /* 0x00000008ff0e7819 */ /* 0x001fc6000001160f */
[----:B------:R0:W2:Y:S01]  /*6200*/  @!P0 LDG.E.U16 R77, [R8.64] ;  /* 0x00000006084d8981 */ /* 0x0000a2000c1e1500 */
[----:B------:R-:W-:Y:S02]  /*6210*/  SGXT.U32 R14, R14, 0x1 ;  /* 0x000000010e0e781a */ /* 0x000fe40000000000 */
[----:B------:R-:W-:Y:S02]  /*6220*/  ISETP.GE.AND P0, PT, R10, UR4, PT ;  /* 0x000000040a007c0c */ /* 0x000fe4000bf06270 */
[----:B------:R-:W-:Y:S02]  /*6230*/  LOP3.LUT R10, R14, 0x6e, RZ, 0xfc, !PT ;  /* 0x0000006e0e0a7812 */ /* 0x000fe400078efcff */
[----:B------:R-:W1:Y:S01]  /*6240*/  S2R R14, SR_TID.X ;  /* 0x00000000000e7919 */ /* 0x000e620000002100 */
[----:B------:R-:W-:Y:S02]  /*6250*/  SHF.R.U32.HI R15, RZ, 0x8, R15 ;  /* 0x00000008ff0f7819 */ /* 0x000fe4000001160f */
[----:B------:R-:W-:-:S02]  /*6260*/  IMAD R10, R10, c[0x0][0x188], RZ ;  /* 0x000062000a0a7a24 */ /* 0x000fc400078e02ff */
[----:B------:R-:W-:Y:S02]  /*6270*/  SGXT.U32 R15, R15, 0x1 ;  /* 0x000000010f0f781a */ /* 0x000fe40000000000 */
[----:B------:R-:W-:Y:S01]  /*6280*/  LOP3.LUT R11, R29, 0x6e, RZ, 0xfc, !PT ;  /* 0x0000006e1d0b7812 */ /* 0x000fe200078efcff */
[----:B0-----:R-:W-:Y:S01]  /*6290*/  IMAD.WIDE R8, R10, 0x2, R2 ;  /* 0x000000020a087825 */ /* 0x001fe200078e0202 */
[----:B------:R-:W-:Y:S02]  /*62a0*/  LOP3.LUT R10, R15, 0x74, RZ, 0xfc, !PT ;  /* 0x000000740f0a7812 */ /* 0x000fe400078efcff */
[----:B------:R-:W0:Y:S01]  /*62b0*/  S2R R15, SR_TID.X ;  /* 0x00000000000f7919 */ /* 0x000e220000002100 */
[----:B------:R-:W-:Y:S02]  /*62c0*/  ISETP.GE.AND P1, PT, R11, UR4, PT ;  /* 0x000000040b007c0c */ /* 0x000fe4000bf26270 */
[----:B------:R-:W-:Y:S02]  /*62d0*/  PRMT R76, RZ, 0x7610, R76 ;  /* 0x00007610ff4c7816 */ /* 0x000fe4000000004c */
[----:B-1----:R-:W-:-:S09]  /*62e0*/  SHF.R.U32.HI R29, RZ, 0x8, R14 ;  /* 0x00000008ff1d7819 */ /* 0x002fd2000001160e */
[----:B------:R1:W2:Y:S01]  /*62f0*/  @!P1 LDG.E.U16 R76, [R8.64] ;  /* 0x00000006084c9981 */ /* 0x0002a2000c1e1500 */
[----:B------:R-:W-:-:S04]  /*6300*/  SGXT.U32 R29, R29, 0x1 ;  /* 0x000000011d1d781a */ /* 0x000fc80000000000 */
[----:B------:R-:W-:Y:S02]  /*6310*/  LOP3.LUT R11, R29, 0x72, RZ, 0xfc, !PT ;  /* 0x000000721d0b7812 */ /* 0x000fe400078efcff */
[----:B------:R-:W-:-:S03]  /*6320*/  PRMT R75, RZ, 0x7610, R75 ;  /* 0x00007610ff4b7816 */ /* 0x000fc6000000004b */
[----:B------:R-:W-:Y:S01]  /*6330*/  IMAD R11, R11, c[0x0][0x188], RZ ;  /* 0x000062000b0b7a24 */ /* 0x000fe200078e02ff */
[----:B------:R-:W-:Y:S02]  /*6340*/  SHF.R.U32.HI R14, RZ, 0x8, R14 ;  /* 0x00000008ff0e7819 */ /* 0x000fe4000001160e */
[----:B------:R-:W-:Y:S01]  /*6350*/  ISETP.GE.AND P1, PT, R10, UR4, PT ;  /* 0x000000040a007c0c */ /* 0x000fe2000bf26270 */
[----:B-1----:R-:W-:Y:S01]  /*6360*/  IMAD.WIDE R8, R11, 0x2, R2 ;  /* 0x000000020b087825 */ /* 0x002fe200078e0202 */
[----:B------:R-:W-:Y:S02]  /*6370*/  LOP3.LUT R10, R29, 0x76, RZ, 0xfc, !PT ;  /* 0x000000761d0a7812 */ /* 0x000fe400078efcff */
[----:B------:R-:W-:Y:S02]  /*6380*/  SGXT.U32 R14, R14, 0x1 ;  /* 0x000000010e0e781a */ /* 0x000fe40000000000 */
[----:B------:R1:W2:Y:S01]  /*6390*/  @!P0 LDG.E.U16 R75, [R8.64] ;  /* 0x00000006084b8981 */ /* 0x0002a2000c1e1500 */
[----:B------:R-:W-:-:S02]  /*63a0*/  ISETP.GE.AND P0, PT, R10, UR4, PT ;  /* 0x000000040a007c0c */ /* 0x000fc4000bf06270 */
[----:B------:R-:W-:Y:S02]  /*63b0*/  LOP3.LUT R10, R14, 0x74, RZ, 0xfc, !PT ;  /* 0x000000740e0a7812 */ /* 0x000fe400078efcff */
[----:B0-----:R-:W-:-:S03]  /*63c0*/  SHF.R.U32.HI R14, RZ, 0x8, R15 ;  /* 0x00000008ff0e7819 */ /* 0x001fc6000001160f */
[----:B------:R-:W-:Y:S01]  /*63d0*/  IMAD R10, R10, c[0x0][0x188], RZ ;  /* 0x000062000a0a7a24 */ /* 0x000fe200078e02ff */
[----:B------:R-:W-:-:S03]  /*63e0*/  SGXT.U32 R14, R14, 0x1 ;  /* 0x000000010e0e781a */ /* 0x000fc60000000000 */
[----:B-1----:R-:W-:Y:S01]  /*63f0*/  IMAD.WIDE R8, R10, 0x2, R2 ;  /* 0x000000020a087825 */ /* 0x002fe200078e0202 */
        /* <DEDUP_REMOVED lines=10> */
[----:B------:R-:W-:-:S04]  /*64a0*/  SGXT.U32 R15, R15, 0x1 ;  /* 0x000000010f0f781a */ /* 0x000fc80000000000 */
[C---:B------:R-:W-:Y:S02]  /*64b0*/  LOP3.LUT R16, R15.reuse, 0x7c, RZ, 0xfc, !PT ;  /* 0x0000007c0f107812 */ /* 0x040fe400078efcff */
[----:B------:R-:W-:Y:S01]  /*64c0*/  LOP3.LUT R15, R15, 0x7a, RZ, 0xfc, !PT ;  /* 0x0000007a0f0f7812 */ /* 0x000fe200078efcff */
[----:B------:R-:W-:Y:S01]  /*64d0*/  IMAD.WIDE R10, R10, 0x2, R2 ;  /* 0x000000020a0a7825 */ /* 0x000fe200078e0202 */
[----:B-1----:R-:W-:Y:S02]  /*64e0*/  PRMT R8, RZ, 0x7610, R8 ;  /* 0x00007610ff087816 */ /* 0x002fe40000000008 */
[----:B------:R-:W-:Y:S01]  /*64f0*/  SHF.R.U32.HI R14, RZ, 0x8, R14 ;  /* 0x00000008ff0e7819 */ /* 0x000fe2000001160e */
[----:B------:R-:W-:-:S03]  /*6500*/  IMAD R15, R15, c[0x0][0x188], RZ ;  /* 0x000062000f0f7a24 */ /* 0x000fc600078e02ff */
[----:B------:R-:W-:Y:S01]  /*6510*/  SGXT.U32 R14, R14, 0x1 ;  /* 0x000000010e0e781a */ /* 0x000fe20000000000 */
[----:B------:R0:W2:Y:S01]  /*6520*/  @!P0 LDG.E.U16 R8, [R10.64] ;  /* 0x000000060a088981 */ /* 0x0000a2000c1e1500 */
[----:B------:R-:W-:Y:S02]  /*6530*/  ISETP.GE.AND P0, PT, R16, UR4, PT ;  /* 0x0000000410007c0c */ /* 0x000fe4000bf06270 */
[----:B------:R-:W-:Y:S01]  /*6540*/  PRMT R9, RZ, 0x7610, R9 ;  /* 0x00007610ff097816 */ /* 0x000fe20000000009 */
[----:B0-----:R-:W-:Y:S01]  /*6550*/  IMAD.WIDE R10, R15, 0x2, R2 ;  /* 0x000000020f0a7825 */ /* 0x001fe200078e0202 */
[C---:B------:R-:W-:Y:S02]  /*6560*/  LOP3.LUT R15, R14.reuse, 0x7e, RZ, 0xfc, !PT ;  /* 0x0000007e0e0f7812 */ /* 0x040fe400078efcff */
[----:B------:R-:W-:Y:S02]  /*6570*/  LOP3.LUT R14, R14, 0x7c, RZ, 0xfc, !PT ;  /* 0x0000007c0e0e7812 */ /* 0x000fe400078efcff */
[----:B------:R-:W-:Y:S01]  /*6580*/  LOP3.LUT R13, R13, 0x7e, RZ, 0xfc, !PT ;  /* 0x0000007e0d0d7812 */ /* 0x000fe200078efcff */
[----:B------:R0:W2:Y:S02]  /*6590*/  @!P1 LDG.E.U16 R9, [R10.64] ;  /* 0x000000060a099981 */ /* 0x0000a4000c1e1500 */
[----:B------:R-:W-:-:S02]  /*65a0*/  IMAD R14, R14, c[0x0][0x188], RZ ;  /* 0x000062000e0e7a24 */ /* 0x000fc400078e02ff */
[----:B------:R-:W-:Y:S02]  /*65b0*/  IMAD R13, R13, c[0x0][0x188], RZ ;  /* 0x000062000d0d7a24 */ /* 0x000fe400078e02ff */
[----:B------:R-:W-:Y:S01]  /*65c0*/  IMAD.WIDE R16, R14, 0x2, R2 ;  /* 0x000000020e107825 */ /* 0x000fe200078e0202 */
[----:B0-----:R-:W-:Y:S01]  /*65d0*/  PRMT R10, RZ, 0x7610, R10 ;  /* 0x00007610ff0a7816 */ /* 0x001fe2000000000a */
[----:B------:R0:W-:Y:S01]  /*65e0*/  STL.64 [R1+0x170], R2 ;  /* 0x0001700201007387 */ /* 0x0001e20000100a00 */
[----:B------:R-:W-:-:S04]  /*65f0*/  ISETP.GE.AND P1, PT, R15, UR4, PT ;  /* 0x000000040f007c0c */ /* 0x000fc8000bf26270 */
[----:B------:R1:W2:Y:S02]  /*6600*/  @!P0 LDG.E.U16 R10, [R16.64] ;  /* 0x00000006100a8981 */ /* 0x0002a4000c1e1500 */
[----:B-1----:R-:W-:Y:S02]  /*6610*/  IMAD.WIDE R16, R13, 0x2, R2 ;  /* 0x000000020d107825 */ /* 0x002fe400078e0202 */
[----:B0-----:R-:W2:Y:S04]  /*6620*/  LDL.LU R3, [R1+0x8] ;  /* 0x0000080001037983 */ /* 0x001ea80000300800 */
[----:B------:R-:W2:Y:S04]  /*6630*/  LDL.LU R2, [R1+0xc] ;  /* 0x00000c0001027983 */ /* 0x000ea80000300800 */
[----:B------:R-:W3:Y:S04]  /*6640*/  LDL.LU R15, [R1+0x10] ;  /* 0x00001000010f7983 */ /* 0x000ee80000300800 */
[----:B------:R-:W4:Y:S01]  /*6650*/  LDL.LU R14, [R1+0x14] ;  /* 0x00001400010e7983 */ /* 0x000f220000300800 */
[----:B------:R-:W-:-:S06]  /*6660*/  PRMT R11, RZ, 0x7610, R11 ;  /* 0x00007610ff0b7816 */ /* 0x000fcc000000000b */
[----:B------:R0:W4:Y:S04]  /*6670*/  @!P1 LDG.E.U16 R11, [R16.64] ;  /* 0x00000006100b9981 */ /* 0x000128000c1e1500 */
[----:B------:R-:W-:Y:S01]  /*6680*/  BAR.SYNC.DEFER_BLOCKING 0x0 ;  /* 0x0000000000007b1d */ /* 0x000fe20000010000 */
[----:B------:R-:W-:Y:S01]  /*6690*/  LOP3.LUT R12, R12, 0x7f, RZ, 0xc0, !PT ;  /* 0x0000007f0c0c7812 */ /* 0x000fe200078ec0ff */
[----:B------:R-:W-:-:S03]  /*66a0*/  IMAD.MOV.U32 R13, RZ, RZ, R24 ;  /* 0x000000ffff0d7224 */ /* 0x000fc600078e0018 */
[C---:B------:R-:W-:Y:S01]  /*66b0*/  ISETP.GE.AND P0, PT, R12.reuse, UR4, PT ;  /* 0x000000040c007c0c */ /* 0x040fe2000bf06270 */
[----:B------:R-:W-:Y:S02]  /*66c0*/  IMAD R28, R12, c[0x0][0x18c], RZ ;  /* 0x000063000c1c7a24 */ /* 0x000fe400078e02ff */
[----:B------:R-:W-:Y:S01]  /*66d0*/  IMAD.MOV.U32 R12, RZ, RZ, R25 ;  /* 0x000000ffff0c7224 */ /* 0x000fe200078e0019 */
[----:B0-----:R-:W-:-:S03]  /*66e0*/  PRMT R16, RZ, 0x7610, R16 ;  /* 0x00007610ff107816 */ /* 0x001fc60000000010 */
[----:B------:R-:W-:Y:S01]  /*66f0*/  IMAD.WIDE R18, R28, 0x2, R12 ;  /* 0x000000021c127825 */ /* 0x000fe200078e020c */
[----:B------:R0:W-:Y:S04]  /*6700*/  STL.64 [R1+0xd8], R12 ;  /* 0x0000d80c01007387 */ /* 0x0001e80000100a00 */
[----:B------:R-:W4:Y:S04]  /*6710*/  LDL.LU R27, [R1+0x18] ;  /* 0x00001800011b7983 */ /* 0x000f280000300800 */
[----:B------:R-:W4:Y:S01]  /*6720*/  LDL.LU R26, [R1+0x1c] ;  /* 0x00001c00011a7983 */ /* 0x000f220000300800 */
[----:B0-----:R-:W-:-:S03]  /*6730*/  IMAD.MOV.U32 R12, RZ, RZ, R41 ;  /* 0x000000ffff0c7224 */ /* 0x001fc600078e0029 */
[----:B------:R0:W4:Y:S01]  /*6740*/  @!P0 LDG.E.U16 R16, [R18.64] ;  /* 0x0000000612108981 */ /* 0x000122000c1e1500 */
[----:B------:R-:W-:-:S05]  /*6750*/  IMAD.MOV.U32 R13, RZ, RZ, R40 ;  /* 0x000000ffff0d7224 */ /* 0x000fca00078e0028 */
[----:B------:R1:W-:Y:S01]  /*6760*/  STL.64 [R1+0xd0], R12 ;  /* 0x0000d00c01007387 */ /* 0x0003e20000100a00 */
[----:B0-----:R-:W-:-:S03]  /*6770*/  IMAD.WIDE R18, R28, 0x2, R12 ;  /* 0x000000021c127825 */ /* 0x001fc600078e020c */
[----:B-1----:R-:W4:Y:S04]  /*6780*/  LDL.LU R13, [R1+0x20] ;  /* 0x00002000010d7983 */ /* 0x002f280000300800 */
[----:B------:R-:W4:Y:S04]  /*6790*/  LDL.LU R12, [R1+0x24] ;  /* 0x00002400010c7983 */ /* 0x000f280000300800 */
[----:B--2---:R0:W-:Y:S01]  /*67a0*/  STL.64 [R1+0x178], R2 ;  /* 0x0001780201007387 */ /* 0x0041e20000100a00 */
[----:B---3--:R-:W-:-:S03]  /*67b0*/  IMAD.MOV.U32 R41, RZ, RZ, R15 ;  /* 0x000000ffff297224 */ /* 0x008fc600078e000f */
[----:B------:R-:W2:Y:S01]  /*67c0*/  LDL.LU R15, [R1+0x28] ;  /* 0x00002800010f7983 */ /* 0x000ea20000300800 */
[----:B----4-:R-:W-:-:S03]  /*67d0*/  IMAD.MOV.U32 R40, RZ, RZ, R14 ;  /* 0x000000ffff287224 */ /* 0x010fc600078e000e */
[----:B------:R-:W2:Y:S01]  /*67e0*/  LDL.LU R14, [R1+0x2c] ;  /* 0x00002c00010e7983 */ /* 0x000ea20000300800 */
[----:B------:R-:W-:Y:S01]  /*67f0*/  PRMT R17, RZ, 0x7610, R17 ;  /* 0x00007610ff117816 */ /* 0x000fe20000000011 */
[----:B------:R-:W-:-:S05]  /*6800*/  IMAD.WIDE R24, R28, 0x2, R2 ;  /* 0x000000021c187825 */ /* 0x000fca00078e0202 */
[----:B------:R1:W3:Y:S02]  /*6810*/  @!P0 LDG.E.U16 R17, [R18.64] ;  /* 0x0000000612118981 */ /* 0x0002e4000c1e1500 */
[----:B-1----:R-:W-:Y:S02]  /*6820*/  PRMT R18, RZ, 0x7610, R18 ;  /* 0x00007610ff127816 */ /* 0x002fe40000000012 */
[----:B------:R-:W-:-:S04]  /*6830*/  PRMT R19, RZ, 0x7610, R19 ;  /* 0x00007610ff137816 */ /* 0x000fc80000000013 */
[----:B------:R1:W4:Y:S01]  /*6840*/  @!P0 LDG.E.U16 R18, [R24.64] ;  /* 0x0000000618128981 */ /* 0x000322000c1e1500 */
[----:B0-----:R-:W-:-:S03]  /*6850*/  IMAD.MOV.U32 R3, RZ, RZ, R27 ;  /* 0x000000ffff037224 */ /* 0x001fc600078e001b */
[----:B------:R-:W-:Y:S01]  /*6860*/  STL.64 [R1+0xc8], R40 ;  /* 0x0000c82801007387 */ /* 0x000fe20000100a00 */
[----:B------:R-:W-:-:S03]  /*6870*/  IMAD.MOV.U32 R2, RZ, RZ, R26 ;  /* 0x000000ffff027224 */ /* 0x000fc600078e001a */
[----:B------:R-:W3:Y:S01]  /*6880*/  LDL.LU R29, [R1+0x34] ;  /* 0x00003400011d7983 */ /* 0x000ee20000300800 */
[----:B-1----:R-:W-:-:S03]  /*6890*/  IMAD.WIDE R24, R28, 0x2, R40 ;  /* 0x000000021c187825 */ /* 0x002fc600078e0228 */
[----:B------:R0:W-:Y:S01]  /*68a0*/  STL.64 [R1+0xc0], R2 ;  /* 0x0000c00201007387 */ /* 0x0001e20000100a00 */
[----:B------:R-:W-:-:S03]  /*68b0*/  IMAD.WIDE R26, R28, 0x2, R2 ;  /* 0x000000021c1a7825 */ /* 0x000fc600078e0202 */
[----:B------:R1:W4:Y:S02]  /*68c0*/  @!P0 LDG.E.U16 R19, [R24.64] ;  /* 0x0000000618138981 */ /* 0x000324000c1e1500 */
[----:B-1----:R-:W-:Y:S01]  /*68d0*/  PRMT R24, RZ, 0x7610, R24 ;  /* 0x00007610ff187816 */ /* 0x002fe20000000018 */
[----:B0-----:R-:W-:Y:S02]  /*68e0*/  IMAD.MOV.U32 R3, RZ, RZ, R13 ;  /* 0x000000ffff037224 */ /* 0x001fe400078e000d */
[----:B------:R-:W4:Y:S01]  /*68f0*/  LDL.LU R13, [R1+0x38] ;  /* 0x00003800010d7983 */ /* 0x000f220000300800 */
[----:B------:R-:W-:-:S03]  /*6900*/  IMAD.MOV.U32 R2, RZ, RZ, R12 ;  /* 0x000000ffff027224 */ /* 0x000fc600078e000c */
[----:B------:R0:W4:Y:S04]  /*6910*/  @!P0 LDG.E.U16 R24, [R26.64] ;  /* 0x000000061a188981 */ /* 0x000128000c1e1500 */
[----:B------:R-:W4:Y:S04]  /*6920*/  LDL.LU R12, [R1+0x3c] ;  /* 0x00003c00010c7983 */ /* 0x000f280000300800 */
[----:B------:R1:W-:Y:S01]  /*6930*/  STL.64 [R1+0x180], R2 ;  /* 0x0001800201007387 */ /* 0x0003e20000100a00 */
[----:B0-----:R-:W-:-:S03]  /*6940*/  IMAD.WIDE R26, R28, 0x2, R2 ;  /* 0x000000021c1a7825 */ /* 0x001fc600078e0202 */
[----:B-1----:R-:W4:Y:S04]  /*6950*/  LDL.LU R3, [R1+0x30] ;  /* 0x0000300001037983 */ /* 0x002f280000300800 */
[----:B--2---:R0:W-:Y:S01]  /*6960*/  STL.64 [R1+0xb8], R14 ;  /* 0x0000b80e01007387 */ /* 0x0041e20000100a00 */
[----:B------:R-:W-:-:S03]  /*6970*/  IMAD.WIDE R40, R28, 0x2, R14 ;  /* 0x000000021c287825 */ /* 0x000fc600078e020e */
[----:B0-----:R-:W2:Y:S04]  /*6980*/  LDL.LU R15, [R1+0x40] ;  /* 0x00004000010f7983 */ /* 0x001ea80000300800 */
[----:B------:R-:W2:Y:S01]  /*6990*/  LDL.LU R14, [R1+0x44] ;  /* 0x00004400010e7983 */ /* 0x000ea20000300800 */
[----:B------:R-:W-:-:S06]  /*69a0*/  PRMT R25, RZ, 0x7610, R25 ;  /* 0x00007610ff197816 */ /* 0x000fcc0000000019 */
[----:B------:R0:W2:Y:S01]  /*69b0*/  @!P0 LDG.E.U16 R25, [R26.64] ;  /* 0x000000061a198981 */ /* 0x0000a2000c1e1500 */
[----:B---3--:R-:W-:Y:S01]  /*69c0*/  IMAD.MOV.U32 R2, RZ, RZ, R29 ;  /* 0x000000ffff027224 */ /* 0x008fe200078e001d */
[----:B0-----:R-:W-:-:S06]  /*69d0*/  PRMT R26, RZ, 0x7610, R26 ;  /* 0x00007610ff1a7816 */ /* 0x001fcc000000001a */
[----:B------:R0:W3:Y:S04]  /*69e0*/  @!P0 LDG.E.U16 R26, [R40.64] ;  /* 0x00000006281a8981 */ /* 0x0000e8000c1e1500 */
[----:B------:R-:W-:Y:S04]  /*69f0*/  STS.U16 [R124], R43 ;  /* 0x0000002b7c007388 */ /* 0x000fe80000000400 */
[----:B------:R-:W-:Y:S01]  /*6a00*/  STS.U16 [R124+0x1000], R42 ;  /* 0x0010002a7c007388 */ /* 0x000fe20000000400 */
[----:B------:R-:W-:-:S03]  /*6a10*/  PRMT R27, RZ, 0x7610, R27 ;  /* 0x00007610ff1b7816 */ /* 0x000fc6000000001b */
[----:B----4-:R1:W-:Y:S01]  /*6a20*/  STL.64 [R1+0xb0], R2 ;  /* 0x0000b00201007387 */ /* 0x0103e20000100a00 */
[----:B0-----:R-:W-:-:S03]  /*6a30*/  IMAD.WIDE R40, R28, 0x2, R2 ;  /* 0x000000021c287825 */ /* 0x001fc600078e0202 */
[----:B------:R-:W4:Y:S04]  /*6a40*/  LDL.LU R29, [R1+0x4c] ;  /* 0x00004c00011d7983 */ /* 0x000f280000300800 */
[----:B------:R0:W3:Y:S01]  /*6a50*/  @!P0 LDG.E.U16 R27, [R40.64] ;  /* 0x00000006281b8981 */ /* 0x0000e2000c1e1500 */
[----:B-1----:R-:W-:Y:S02]  /*6a60*/  IMAD.MOV.U32 R2, RZ, RZ, R12 ;  /* 0x000000ffff027224 */ /* 0x002fe400078e000c */
[----:B------:R-:W-:Y:S02]  /*6a70*/  IMAD.MOV.U32 R3, RZ, RZ, R13 ;  /* 0x000000ffff037224 */ /* 0x000fe400078e000d */
[----:B------:R-:W3:Y:S02]  /*6a80*/  LDL.LU R13, [R1+0x50] ;  /* 0x00005000010d7983 */ /* 0x000ee40000300800 */
[----:B------:R-:W-:-:S02]  /*6a90*/  IMAD.WIDE R42, R28, 0x2, R2 ;  /* 0x000000021c2a7825 */ /* 0x000fc400078e0202 */
[----:B------:R-:W3:Y:S04]  /*6aa0*/  LDL.LU R12, [R1+0x54] ;  /* 0x00005400010c7983 */ /* 0x000ee80000300800 */
[----:B------:R1:W-:Y:S04]  /*6ab0*/  STL.64 [R1+0x188], R2 ;  /* 0x0001880201007387 */ /* 0x0003e80000100a00 */
[----:B-1----:R-:W3:Y:S01]  /*6ac0*/  LDL.LU R3, [R1+0x48] ;  /* 0x0000480001037983 */ /* 0x002ee20000300800 */
[----:B0-----:R-:W-:-:S06]  /*6ad0*/  PRMT R40, RZ, 0x7610, R40 ;  /* 0x00007610ff287816 */ /* 0x001fcc0000000028 */
[----:B------:R0:W3:Y:S04]  /*6ae0*/  @!P0 LDG.E.U16 R40, [R42.64] ;  /* 0x000000062a288981 */ /* 0x0000e8000c1e1500 */
[----:B--2---:R1:W-:Y:S01]  /*6af0*/  STL.64 [R1+0xa8], R14 ;  /* 0x0000a80e01007387 */ /* 0x0043e20000100a00 */
[----:B0-----:R-:W-:-:S03]  /*6b00*/  IMAD.WIDE R42, R28, 0x2, R14 ;  /* 0x000000021c2a7825 */ /* 0x001fc600078e020e */
[----:B-1----:R-:W2:Y:S04]  /*6b10*/  LDL.LU R15, [R1+0x58] ;  /* 0x00005800010f7983 */ /* 0x002ea80000300800 */
[----:B------:R-:W2:Y:S01]  /*6b20*/  LDL.LU R14, [R1+0x5c] ;  /* 0x00005c00010e7983 */ /* 0x000ea20000300800 */
[----:B------:R-:W-:-:S03]  /*6b30*/  PRMT R41, RZ, 0x7610, R41 ;  /* 0x00007610ff297816 */ /* 0x000fc60000000029 */
[----:B------:R-:W-:Y:S04]  /*6b40*/  STS.U16 [R124+0x2000], R53 ;  /* 0x002000357c007388 */ /* 0x000fe80000000400 */
[----:B------:R0:W2:Y:S04]  /*6b50*/  @!P0 LDG.E.U16 R41, [R42.64] ;  /* 0x000000062a298981 */ /* 0x0000a8000c1e1500 */
[----:B------:R1:W-:Y:S01]  /*6b60*/  STS.U16 [R124+0x3000], R52 ;  /* 0x003000347c007388 */ /* 0x0003e20000000400 */
[----:B0-----:R-:W-:-:S03]  /*6b70*/  PRMT R42, RZ, 0x7610, R42 ;  /* 0x00007610ff2a7816 */ /* 0x001fc6000000002a */
[----:B------:R-:W-:Y:S01]  /*6b80*/  STS.U16 [R124+0x4000], R55 ;  /* 0x004000377c007388 */ /* 0x000fe20000000400 */
[----:B----4-:R-:W-:-:S03]  /*6b90*/  IMAD.MOV.U32 R2, RZ, RZ, R29 ;  /* 0x000000ffff027224 */ /* 0x010fc600078e001d */
[----:B------:R-:W-:Y:S04]  /*6ba0*/  STS.U16 [R124+0x5000], R54 ;  /* 0x005000367c007388 */ /* 0x000fe80000000400 */
[----:B---3--:R0:W-:Y:S01]  /*6bb0*/  STL.64 [R1+0xa0], R2 ;  /* 0x0000a00201007387 */ /* 0x0081e20000100a00 */
[----:B-1----:R-:W-:-:S03]  /*6bc0*/  IMAD.WIDE R52, R28, 0x2, R2 ;  /* 0x000000021c347825 */ /* 0x002fc600078e0202 */
[----:B------:R-:W3:Y:S04]  /*6bd0*/  LDL.LU R29, [R1+0x64] ;  /* 0x00006400011d7983 */ /* 0x000ee80000300800 */
[----:B------:R1:W4:Y:S01]  /*6be0*/  @!P0 LDG.E.U16 R42, [R52.64] ;  /* 0x00000006342a8981 */ /* 0x000322000c1e1500 */
[----:B0-----:R-:W-:Y:S02]  /*6bf0*/  IMAD.MOV.U32 R2, RZ, RZ, R12 ;  /* 0x000000ffff027224 */ /* 0x001fe400078e000c */
[----:B------:R-:W-:Y:S02]  /*6c00*/  IMAD.MOV.U32 R3, RZ, RZ, R13 ;  /* 0x000000ffff037224 */ /* 0x000fe400078e000d */
[----:B------:R-:W4:Y:S02]  /*6c10*/  LDL.LU R13, [R1+0x68] ;  /* 0x00006800010d7983 */ /* 0x000f240000300800 */
[----:B-1----:R-:W-:-:S02]  /*6c20*/  IMAD.WIDE R52, R28, 0x2, R2 ;  /* 0x000000021c347825 */ /* 0x002fc400078e0202 */
[----:B------:R-:W4:Y:S04]  /*6c30*/  LDL.LU R12, [R1+0x6c] ;  /* 0x00006c00010c7983 */ /* 0x000f280000300800 */
[----:B------:R0:W-:Y:S04]  /*6c40*/  STL.64 [R1+0x190], R2 ;  /* 0x0001900201007387 */ /* 0x0001e80000100a00 */
[----:B0-----:R-:W4:Y:S04]  /*6c50*/  LDL.LU R3, [R1+0x60] ;  /* 0x0000600001037983 */ /* 0x001f280000300800 */
[----:B--2---:R0:W-:Y:S01]  /*6c60*/  STL.64 [R1+0x98], R14 ;  /* 0x0000980e01007387 */ /* 0x0041e20000100a00 */
[----:B------:R-:W-:-:S03]  /*6c70*/  IMAD.WIDE R54, R28, 0x2, R14 ;  /* 0x000000021c367825 */ /* 0x000fc600078e020e */
[----:B0-----:R-:W2:Y:S04]  /*6c80*/  LDL.LU R15, [R1+0x70] ;  /* 0x00007000010f7983 */ /* 0x001ea80000300800 */
[----:B------:R-:W2:Y:S01]  /*6c90*/  LDL.LU R14, [R1+0x74] ;  /* 0x00007400010e7983 */ /* 0x000ea20000300800 */
[----:B------:R-:W-:-:S06]  /*6ca0*/  PRMT R43, RZ, 0x7610, R43 ;  /* 0x00007610ff2b7816 */ /* 0x000fcc000000002b */
[----:B------:R0:W2:Y:S02]  /*6cb0*/  @!P0 LDG.E.U16 R43, [R52.64] ;  /* 0x00000006342b8981 */ /* 0x0000a4000c1e1500 */
[----:B0-----:R-:W-:-:S06]  /*6cc0*/  PRMT R52, RZ, 0x7610, R52 ;  /* 0x00007610ff347816 */ /* 0x001fcc0000000034 */
[----:B------:R0:W2:Y:S04]  /*6cd0*/  @!P0 LDG.E.U16 R52, [R54.64] ;  /* 0x0000000636348981 */ /* 0x0000a8000c1e1500 */
[----:B------:R-:W-:Y:S04]  /*6ce0*/  STS.U16 [R124+0x6000], R57 ;  /* 0x006000397c007388 */ /* 0x000fe80000000400 */
[----:B------:R-:W-:Y:S01]  /*6cf0*/  STS.U16 [R124+0x7000], R56 ;  /* 0x007000387c007388 */ /* 0x000fe20000000400 */
[----:B------:R-:W-:Y:S01]  /*6d00*/  PRMT R53, RZ, 0x7610, R53 ;  /* 0x00007610ff357816 */ /* 0x000fe20000000035 */
[----:B---3--:R-:W-:-:S05]  /*6d10*/  IMAD.MOV.U32 R2, RZ, RZ, R29 ;  /* 0x000000ffff027224 */ /* 0x008fca00078e001d */
[----:B----4-:R1:W-:Y:S01]  /*6d20*/  STL.64 [R1+0x90], R2 ;  /* 0x0000900201007387 */ /* 0x0103e20000100a00 */
[----:B0-----:R-:W-:-:S03]  /*6d30*/  IMAD.WIDE R54, R28, 0x2, R2 ;  /* 0x000000021c367825 */ /* 0x001fc600078e0202 */
[----:B------:R-:W3:Y:S04]  /*6d40*/  LDL.LU R29, [R1+0x7c] ;  /* 0x00007c00011d7983 */ /* 0x000ee80000300800 */
[----:B------:R0:W4:Y:S01]  /*6d50*/  @!P0 LDG.E.U16 R53, [R54.64] ;  /* 0x0000000636358981 */ /* 0x000122000c1e1500 */
[----:B-1----:R-:W-:Y:S02]  /*6d60*/  IMAD.MOV.U32 R2, RZ, RZ, R12 ;  /* 0x000000ffff027224 */ /* 0x002fe400078e000c */
[----:B------:R-:W-:Y:S02]  /*6d70*/  IMAD.MOV.U32 R3, RZ, RZ, R13 ;  /* 0x000000ffff037224 */ /* 0x000fe400078e000d */
[----:B------:R-:W4:Y:S02]  /*6d80*/  LDL.LU R13, [R1+0xe0] ;  /* 0x0000e000010d7983 */ /* 0x000f240000300800 */
[----:B------:R-:W-:-:S02]  /*6d90*/  IMAD.WIDE R56, R28, 0x2, R2 ;  /* 0x000000021c387825 */ /* 0x000fc400078e0202 */
[----:B------:R-:W4:Y:S04]  /*6da0*/  LDL.LU R12, [R1+0xe4] ;  /* 0x0000e400010c7983 */ /* 0x000f280000300800 */
[----:B------:R1:W-:Y:S01]  /*6db0*/  STL.64 [R1+0x198], R2 ;  /* 0x0001980201007387 */ /* 0x0003e20000100a00 */
[----:B0-----:R-:W-:-:S06]  /*6dc0*/  PRMT R54, RZ, 0x7610, R54 ;  /* 0x00007610ff367816 */ /* 0x001fcc0000000036 */
[----:B------:R0:W4:Y:S04]  /*6dd0*/  @!P0 LDG.E.U16 R54, [R56.64] ;  /* 0x0000000638368981 */ /* 0x000128000c1e1500 */
[----:B-1----:R-:W4:Y:S04]  /*6de0*/  LDL.LU R3, [R1+0x78] ;  /* 0x0000780001037983 */ /* 0x002f280000300800 */
        /* <DEDUP_REMOVED lines=9> */
[----:B------:R-:W-:Y:S04]  /*6e80*/  STS.U16 [R124+0xa000], R61 ;  /* 0x00a0003d7c007388 */ /* 0x000fe80000000400 */
[----:B------:R-:W-:Y:S01]  /*6e90*/  STS.U16 [R124+0xb000], R60 ;  /* 0x00b0003c7c007388 */ /* 0x000fe20000000400 */
[----:B---3--:R-:W-:-:S05]  /*6ea0*/  IMAD.MOV.U32 R2, RZ, RZ, R29 ;  /* 0x000000ffff027224 */ /* 0x008fca00078e001d */
[----:B----4-:R0:W-:Y:S01]  /*6eb0*/  STL.64 [R1+0x80], R2 ;  /* 0x0000800201007387 */ /* 0x0101e20000100a00 */
        /* <DEDUP_REMOVED lines=16> */
[----:B0-----:R-:W-:Y:S02]  /*6fc0*/  PRMT R58, RZ, 0x7610, R58 ;  /* 0x00007610ff3a7816 */ /* 0x001fe4000000003a */
[----:B------:R-:W-:-:S04]  /*6fd0*/  PRMT R59, RZ, 0x7610, R59 ;  /* 0x00007610ff3b7816 */ /* 0x000fc8000000003b */
[----:B------:R4:W2:Y:S04]  /*6fe0*/  @!P0 LDG.E.U16 R58, [R60.64] ;  /* 0x000000063c3a8981 */ /* 0x0008a8000c1e1500 */
[----:B------:R-:W-:Y:S04]  /*6ff0*/  STS.U16 [R124+0xc000], R63 ;  /* 0x00c0003f7c007388 */ /* 0x000fe80000000400 */
[----:B------:R-:W-:Y:S01]  /*7000*/  STS.U16 [R124+0xd000], R62 ;  /* 0x00d0003e7c007388 */ /* 0x000fe20000000400 */
[----:B---3--:R-:W-:-:S04]  /*7010*/  IMAD.MOV.U32 R2, RZ, RZ, R29 ;  /* 0x000000ffff027224 */ /* 0x008fc800078e001d */
[----:B----4-:R-:W-:Y:S01]  /*7020*/  IMAD.WIDE R60, R28, 0x2, R2 ;  /* 0x000000021c3c7825 */ /* 0x010fe200078e0202 */
[----:B------:R0:W-:Y:S04]  /*7030*/  STL.64 [R1+0x68], R2 ;  /* 0x0000680201007387 */ /* 0x0001e80000100a00 */
[----:B------:R-:W3:Y:S04]  /*7040*/  LDL.LU R29, [R1+0x10c] ;  /* 0x00010c00011d7983 */ /* 0x000ee80000300800 */
[----:B------:R1:W4:Y:S01]  /*7050*/  @!P0 LDG.E.U16 R59, [R60.64] ;  /* 0x000000063c3b8981 */ /* 0x000322000c1e1500 */
[----:B0-----:R-:W-:-:S02]  /*7060*/  IMAD.MOV.U32 R2, RZ, RZ, R12 ;  /* 0x000000ffff027224 */ /* 0x001fc400078e000c */
[----:B------:R-:W-:Y:S02]  /*7070*/  IMAD.MOV.U32 R3, RZ, RZ, R13 ;  /* 0x000000ffff037224 */ /* 0x000fe400078e000d */
[----:B------:R-:W4:Y:S01]  /*7080*/  LDL.LU R13, [R1+0x110] ;  /* 0x00011000010d7983 */ /* 0x000f220000300800 */
[----:B-1----:R-:W-:Y:S01]  /*7090*/  PRMT R60, RZ, 0x7610, R60 ;  /* 0x00007610ff3c7816 */ /* 0x002fe2000000003c */
[C---:B------:R-:W-:Y:S02]  /*70a0*/  IMAD.WIDE R62, R28.reuse, 0x2, R2 ;  /* 0x000000021c3e7825 */ /* 0x040fe400078e0202 */
[----:B------:R-:W4:Y:S04]  /*70b0*/  LDL.LU R12, [R1+0x114] ;  /* 0x00011400010c7983 */ /* 0x000f280000300800 */
[----:B------:R0:W-:Y:S04]  /*70c0*/  STL.64 [R1+0x1a8], R2 ;  /* 0x0001a80201007387 */ /* 0x0001e80000100a00 */
[----:B------:R1:W4:Y:S04]  /*70d0*/  @!P0 LDG.E.U16 R60, [R62.64] ;  /* 0x000000063e3c8981 */ /* 0x000328000c1e1500 */
[----:B0-----:R-:W4:Y:S04]  /*70e0*/  LDL.LU R3, [R1+0x108] ;  /* 0x0001080001037983 */ /* 0x001f280000300800 */
[----:B--2---:R0:W-:Y:S01]  /*70f0*/  STL.64 [R1+0x58], R14 ;  /* 0x0000580e01007387 */ /* 0x0041e20000100a00 */
[----:B-1----:R-:W-:-:S03]  /*7100*/  IMAD.WIDE R62, R28, 0x2, R14 ;  /* 0x000000021c3e7825 */ /* 0x002fc600078e020e */
[----:B0-----:R-:W2:Y:S04]  /*7110*/  LDL.LU R15, [R1+0x118] ;  /* 0x00011800010f7983 */ /* 0x001ea80000300800 */
[----:B------:R-:W2:Y:S01]  /*7120*/  LDL.LU R14, [R1+0x11c] ;  /* 0x00011c00010e7983 */ /* 0x000ea20000300800 */
[----:B------:R-:W-:-:S03]  /*7130*/  PRMT R61, RZ, 0x7610, R61 ;  /* 0x00007610ff3d7816 */ /* 0x000fc6000000003d */
[----:B------:R0:W-:Y:S04]  /*7140*/  STS.U16 [R124+0xf000], R72 ;  /* 0x00f000487c007388 */ /* 0x0001e80000000400 */
[----:B------:R4:W2:Y:S01]  /*7150*/  @!P0 LDG.E.U16 R61, [R62.64] ;  /* 0x000000063e3d8981 */ /* 0x0008a2000c1e1500 */
[----:B0-----:R-:W-:-:S03]  /*7160*/  PRMT R72, RZ, 0x7610, R72 ;  /* 0x00007610ff487816 */ /* 0x001fc60000000048 */
[----:B------:R-:W-:Y:S01]  /*7170*/  STS.U16 [R124+0xe000], R73 ;  /* 0x00e000497c007388 */ /* 0x000fe20000000400 */
[----:B---3--:R-:W-:Y:S01]  /*7180*/  IMAD.MOV.U32 R2, RZ, RZ, R29 ;  /* 0x000000ffff027224 */ /* 0x008fe200078e001d */
[----:B------:R-:W-:-:S05]  /*7190*/  LOP3.LUT R29, R124, 0x20, RZ, 0x3c, !PT ;  /* 0x000000207c1d7812 */ /* 0x000fca00078e3cff */
[----:B------:R0:W-:Y:S02]  /*71a0*/  STS.U16 [R29+0x400], R71 ;  /* 0x000400471d007388 */ /* 0x0001e40000000400 */
[----:B0-----:R-:W-:Y:S01]  /*71b0*/  PRMT R71, RZ, 0x7610, R71 ;  /* 0x00007610ff477816 */ /* 0x001fe20000000047 */
[----:B----4-:R-:W-:Y:S01]  /*71c0*/  IMAD.WIDE R62, R28, 0x2, R2 ;  /* 0x000000021c3e7825 */ /* 0x010fe200078e0202 */
[----:B------:R0:W-:Y:S04]  /*71d0*/  STL.64 [R1+0x1b0], R2 ;  /* 0x0001b00201007387 */ /* 0x0001e80000100a00 */
[----:B------:R1:W3:Y:S01]  /*71e0*/  @!P0 LDG.E.U16 R72, [R62.64] ;  /* 0x000000063e488981 */ /* 0x0002e2000c1e1500 */
[----:B0-----:R-:W-:Y:S02]  /*71f0*/  IMAD.MOV.U32 R2, RZ, RZ, R12 ;  /* 0x000000ffff027224 */ /* 0x001fe400078e000c */
[----:B------:R-:W-:-:S02]  /*7200*/  IMAD.MOV.U32 R3, RZ, RZ, R13 ;  /* 0x000000ffff037224 */ /* 0x000fc400078e000d */
[----:B------:R-:W4:Y:S02]  /*7210*/  LDL.LU R13, [R1+0x128] ;  /* 0x00012800010d7983 */ /* 0x000f240000300800 */
[----:B-1----:R-:W-:Y:S02]  /*7220*/  IMAD.WIDE R62, R28, 0x2, R2 ;  /* 0x000000021c3e7825 */ /* 0x002fe400078e0202 */
[----:B------:R-:W3:Y:S04]  /*7230*/  LDL.LU R12, [R1+0x12c] ;  /* 0x00012c00010c7983 */ /* 0x000ee80000300800 */
[----:B------:R2:W-:Y:S04]  /*7240*/  STL.64 [R1+0x48], R2 ;  /* 0x0000480201007387 */ /* 0x0005e80000100a00 */
[----:B------:R0:W3:Y:S01]  /*7250*/  @!P0 LDG.E.U16 R71, [R62.64] ;  /* 0x000000063e478981 */ /* 0x0000e2000c1e1500 */
[----:B--2---:R-:W-:-:S03]  /*7260*/  IMAD.MOV.U32 R3, RZ, RZ, R15 ;  /* 0x000000ffff037224 */ /* 0x004fc600078e000f */
[----:B------:R-:W2:Y:S01]  /*7270*/  LDL.LU R15, [R1+0x130] ;  /* 0x00013000010f7983 */ /* 0x000ea20000300800 */
[----:B------:R-:W-:-:S03]  /*7280*/  IMAD.MOV.U32 R2, RZ, RZ, R14 ;  /* 0x000000ffff027224 */ /* 0x000fc600078e000e */
[----:B------:R-:W2:Y:S01]  /*7290*/  LDL.LU R14, [R1+0x134] ;  /* 0x00013400010e7983 */ /* 0x000ea20000300800 */
[----:B0-----:R-:W-:-:S03]  /*72a0*/  IMAD.WIDE R62, R28, 0x2, R2 ;  /* 0x000000021c3e7825 */ /* 0x001fc600078e0202 */
[----:B------:R0:W-:Y:S04]  /*72b0*/  STL.64 [R1+0x1b8], R2 ;  /* 0x0001b80201007387 */ /* 0x0001e80000100a00 */
[----:B0-----:R-:W2:Y:S04]  /*72c0*/  LDL.LU R2, [R1+0x120] ;  /* 0x0001200001027983 */ /* 0x001ea80000300800 */
[----:B------:R-:W2:Y:S04]  /*72d0*/  LDL.LU R3, [R1+0x124] ;  /* 0x0001240001037983 */ /* 0x000ea80000300800 */
[----:B------:R0:W-:Y:S02]  /*72e0*/  STS.U16 [R29+0x1400], R70 ;  /* 0x001400461d007388 */ /* 0x0001e40000000400 */
[----:B0-----:R-:W-:-:S06]  /*72f0*/  PRMT R70, RZ, 0x7610, R70 ;  /* 0x00007610ff467816 */ /* 0x001fcc0000000046 */
[----:B------:R0:W3:Y:S04]  /*7300*/  @!P0 LDG.E.U16 R70, [R62.64] ;  /* 0x000000063e468981 */ /* 0x0000e8000c1e1500 */
[----:B------:R1:W-:Y:S02]  /*7310*/  STS.U16 [R29+0x2400], R69 ;  /* 0x002400451d007388 */ /* 0x0003e40000000400 */
[----:B-1----:R-:W-:Y:S02]  /*7320*/  PRMT R69, RZ, 0x7610, R69 ;  /* 0x00007610ff457816 */ /* 0x002fe40000000045 */
[----:B------:R1:W-:Y:S02]  /*7330*/  STS.U16 [R29+0x3400], R68 ;  /* 0x003400441d007388 */ /* 0x0003e40000000400 */
[----:B-1----:R-:W-:-:S02]  /*7340*/  PRMT R68, RZ, 0x7610, R68 ;  /* 0x00007610ff447816 */ /* 0x002fc40000000044 */
[----:B------:R-:W-:Y:S01]  /*7350*/  STS.U16 [R29+0x4400], R67 ;  /* 0x004400431d007388 */ /* 0x000fe20000000400 */
[----:B--2---:R-:W-:-:S04]  /*7360*/  LOP3.LUT R3, R3, R2, RZ, 0x3c, !PT ;  /* 0x0000000203037212 */ /* 0x004fc800078e3cff */
[----:B------:R-:W-:-:S04]  /*7370*/  LOP3.LUT R2, R3, R2, RZ, 0x3c, !PT ;  /* 0x0000000203027212 */ /* 0x000fc800078e3cff */
[----:B------:R-:W-:-:S05]  /*7380*/  LOP3.LUT R3, R3, R2, RZ, 0x3c, !PT ;  /* 0x0000000203037212 */ /* 0x000fca00078e3cff */
[----:B------:R4:W-:Y:S01]  /*7390*/  STL.64 [R1+0x38], R2 ;  /* 0x0000380201007387 */ /* 0x0009e20000100a00 */
[----:B0-----:R-:W-:-:S05]  /*73a0*/  IMAD.WIDE R62, R28, 0x2, R2 ;  /* 0x000000021c3e7825 */ /* 0x001fca00078e0202 */
[----:B------:R0:W2:Y:S01]  /*73b0*/  @!P0 LDG.E.U16 R69, [R62.64] ;  /* 0x000000063e458981 */ /* 0x0000a2000c1e1500 */
[----:B----4-:R-:W-:Y:S02]  /*73c0*/  IMAD.MOV.U32 R3, RZ, RZ, R13 ;  /* 0x000000ffff037224 */ /* 0x010fe400078e000d */
[----:B---3--:R-:W-:Y:S01]  /*73d0*/  IMAD.MOV.U32 R2, RZ, RZ, R12 ;  /* 0x000000ffff027224 */ /* 0x008fe200078e000c */
[----:B------:R-:W3:Y:S04]  /*73e0*/  LDL.LU R13, [R1+0x138] ;  /* 0x00013800010d7983 */ /* 0x000ee80000300800 */
[----:B------:R-:W3:Y:S01]  /*73f0*/  LDL.LU R12, [R1+0x13c] ;  /* 0x00013c00010c7983 */ /* 0x000ee20000300800 */
[----:B0-----:R-:W-:-:S03]  /*7400*/  IMAD.WIDE R62, R28, 0x2, R2 ;  /* 0x000000021c3e7825 */ /* 0x001fc600078e0202 */
[----:B------:R0:W-:Y:S04]  /*7410*/  STL.64 [R1+0x1c0], R2 ;  /* 0x0001c00201007387 */ /* 0x0001e80000100a00 */
[----:B------:R1:W4:Y:S04]  /*7420*/  @!P0 LDG.E.U16 R68, [R62.64] ;  /* 0x000000063e448981 */ /* 0x000328000c1e1500 */
[----:B0-----:R-:W2:Y:S04]  /*7430*/  LDL.LU R2, [R1+0x144] ;  /* 0x0001440001027983 */ /* 0x001ea80000300800 */
[----:B------:R-:W2:Y:S01]  /*7440*/  LDL.LU R3, [R1+0x148] ;  /* 0x0001480001037983 */ /* 0x000ea20000300800 */
[----:B-1----:R-:W-:-:S02]  /*7450*/  IMAD.MOV.U32 R63, RZ, RZ, R15 ;  /* 0x000000ffff3f7224 */ /* 0x002fc400078e000f */
[----:B------:R-:W-:Y:S01]  /*7460*/  IMAD.MOV.U32 R62, RZ, RZ, R14 ;  /* 0x000000ffff3e7224 */ /* 0x000fe200078e000e */
[----:B------:R-:W4:Y:S04]  /*7470*/  LDL.LU R15, [R1+0x14c] ;  /* 0x00014c00010f7983 */ /* 0x000f280000300800 */
[----:B------:R-:W4:Y:S04]  /*7480*/  LDL.LU R14, [R1+0x150] ;  /* 0x00015000010e7983 */ /* 0x000f280000300800 */
[----:B------:R0:W-:Y:S04]  /*7490*/  STL.64 [R1+0x28], R62 ;  /* 0x0000283e01007387 */ /* 0x0001e80000100a00 */
[----:B------:R-:W4:Y:S01]  /*74a0*/  LDL.LU R29, [R1+0x154] ;  /* 0x00015400011d7983 */ /* 0x000f220000300800 */
[----:B0-----:R-:W-:-:S03]  /*74b0*/  IMAD.WIDE R62, R28, 0x2, R62 ;  /* 0x000000021c3e7825 */ /* 0x001fc600078e023e */
[----:B------:R-:W4:Y:S01]  /*74c0*/  LDL.LU R28, [R1+0x158] ;  /* 0x00015800011c7983 */ /* 0x000f220000300800 */
[----:B------:R-:W-:-:S06]  /*74d0*/  PRMT R67, RZ, 0x7610, R67 ;  /* 0x00007610ff437816 */ /* 0x000fcc0000000043 */
[----:B------:R0:W4:Y:S04]  /*74e0*/  @!P0 LDG.E.U16 R67, [R62.64] ;  /* 0x000000063e438981 */ /* 0x000128000c1e1500 */
[----:B0-----:R-:W0:Y:S01]  /*74f0*/  S2R R63, SR_TID.X ;  /* 0x00000000003f7919 */ /* 0x001e220000002100 */
[----:B------:R-:W-:-:S05]  /*7500*/  LOP3.LUT R62, R124, 0x20, RZ, 0x3c, !PT ;  /* 0x000000207c3e7812 */ /* 0x000fca00078e3cff */
[----:B------:R1:W-:Y:S02]  /*7510*/  STS.U16 [R62+0x5400], R66 ;  /* 0x005400423e007388 */ /* 0x0003e40000000400 */
[----:B-1----:R-:W-:Y:S02]  /*7520*/  PRMT R66, RZ, 0x7610, R66 ;  /* 0x00007610ff427816 */ /* 0x002fe40000000042 */
[----:B0-----:R-:W-:-:S05]  /*7530*/  LOP3.LUT R63, R63, 0x7f, RZ, 0xc0, !PT ;  /* 0x0000007f3f3f7812 */ /* 0x001fca00078ec0ff */
[----:B------:R-:W-:Y:S01]  /*7540*/  IMAD R63, R63, c[0x0][0x18c], RZ ;  /* 0x000063003f3f7a24 */ /* 0x000fe200078e02ff */
[----:B------:R-:W-:-:S03]  /*7550*/  PRMT R73, RZ, 0x7610, R73 ;  /* 0x00007610ff497816 */ /* 0x000fc60000000049 */
[----:B---3--:R-:W-:-:S05]  /*7560*/  IMAD.WIDE R62, R63, 0x2, R12 ;  /* 0x000000023f3e7825 */ /* 0x008fca00078e020c */
[----:B------:R0:W3:Y:S04]  /*7570*/  @!P0 LDG.E.U16 R66, [R62.64] ;  /* 0x000000063e428981 */ /* 0x0000e8000c1e1500 */
[----:B0-----:R-:W0:Y:S01]  /*7580*/  S2R R63, SR_TID.X ;  /* 0x00000000003f7919 */ /* 0x001e220000002100 */
[-C--:B--2---:R-:W-:Y:S02]  /*7590*/  LOP3.LUT R3, R3, R2.reuse, RZ, 0x3c, !PT ;  /* 0x0000000203037212 */ /* 0x084fe400078e3cff */
[----:B------:R-:W-:Y:S02]  /*75a0*/  LOP3.LUT R62, R124, 0x20, RZ, 0x3c, !PT ;  /* 0x000000207c3e7812 */ /* 0x000fe400078e3cff */
[----:B------:R-:W-:-:S04]  /*75b0*/  LOP3.LUT R2, R3, R2, RZ, 0x3c, !PT ;  /* 0x0000000203027212 */ /* 0x000fc800078e3cff */
[----:B------:R-:W-:Y:S01]  /*75c0*/  LOP3.LUT R3, R3, R2, RZ, 0x3c, !PT ;  /* 0x0000000203037212 */ /* 0x000fe200078e3cff */
[----:B------:R1:W-:Y:S01]  /*75d0*/  STS.U16 [R62+0x6400], R65 ;  /* 0x006400413e007388 */ /* 0x0003e20000000400 */
[----:B0-----:R-:W-:Y:S02]  /*75e0*/  LOP3.LUT R63, R63, 0x7f, RZ, 0xc0, !PT ;  /* 0x0000007f3f3f7812 */ /* 0x001fe400078ec0ff */
[----:B-1----:R-:W-:-:S03]  /*75f0*/  PRMT R65, RZ, 0x7610, R65 ;  /* 0x00007610ff417816 */ /* 0x002fc60000000041 */
[----:B------:R-:W-:-:S04]  /*7600*/  IMAD R63, R63, c[0x0][0x18c], RZ ;  /* 0x000063003f3f7a24 */ /* 0x000fc800078e02ff */
[----:B------:R-:W-:-:S05]  /*7610*/  IMAD.WIDE R62, R63, 0x2, R2 ;  /* 0x000000023f3e7825 */ /* 0x000fca00078e0202 */
[----:B------:R0:W2:Y:S04]  /*7620*/  @!P0 LDG.E.U16 R65, [R62.64] ;  /* 0x000000063e418981 */ /* 0x0000a8000c1e1500 */
[----:B0-----:R-:W0:Y:S01]  /*7630*/  S2R R63, SR_TID.X ;  /* 0x00000000003f7919 */ /* 0x001e220000002100 */
[----:B------:R-:W-:-:S05]  /*7640*/  LOP3.LUT R62, R124, 0x20, RZ, 0x3c, !PT ;  /* 0x000000207c3e7812 */ /* 0x000fca00078e3cff */
[----:B------:R1:W-:Y:S02]  /*7650*/  STS.U16 [R62+0x7400], R64 ;  /* 0x007400403e007388 */ /* 0x0003e40000000400 */
[----:B-1----:R-:W-:Y:S02]  /*7660*/  PRMT R64, RZ, 0x7610, R64 ;  /* 0x00007610ff407816 */ /* 0x002fe40000000040 */
[----:B0-----:R-:W-:-:S05]  /*7670*/  LOP3.LUT R63, R63, 0x7f, RZ, 0xc0, !PT ;  /* 0x0000007f3f3f7812 */ /* 0x001fca00078ec0ff */
[----:B------:R-:W-:-:S04]  /*7680*/  IMAD R63, R63, c[0x0][0x18c], RZ ;  /* 0x000063003f3f7a24 */ /* 0x000fc800078e02ff */
[----:B----4-:R-:W-:-:S05]  /*7690*/  IMAD.WIDE R62, R63, 0x2, R14 ;  /* 0x000000023f3e7825 */ /* 0x010fca00078e020e */
[----:B------:R0:W4:Y:S04]  /*76a0*/  @!P0 LDG.E.U16 R64, [R62.64] ;  /* 0x000000063e408981 */ /* 0x000128000c1e1500 */
[----:B0-----:R-:W0:Y:S01]  /*76b0*/  S2R R63, SR_TID.X ;  /* 0x00000000003f7919 */ /* 0x001e220000002100 */
[----:B------:R-:W-:-:S05]  /*76c0*/  LOP3.LUT R62, R124, 0x20, RZ, 0x3c, !PT ;  /* 0x000000207c3e7812 */ /* 0x000fca00078e3cff */
[----:B------:R1:W-:Y:S01]  /*76d0*/  STS.U16 [R62+0x8400], R116 ;  /* 0x008400743e007388 */ /* 0x0003e20000000400 */
[----:B0-----:R-:W-:-:S05]  /*76e0*/  LOP3.LUT R63, R63, 0x7f, RZ, 0xc0, !PT ;  /* 0x0000007f3f3f7812 */ /* 0x001fca00078ec0ff */
[----:B------:R-:W-:-:S04]  /*76f0*/  IMAD R63, R63, c[0x0][0x18c], RZ ;  /* 0x000063003f3f7a24 */ /* 0x000fc800078e02ff */
[----:B-1----:R-:W-:-:S05]  /*7700*/  IMAD.WIDE R62, R63, 0x2, R28 ;  /* 0x000000023f3e7825 */ /* 0x002fca00078e021c */
[----:B------:R0:W2:Y:S01]  /*7710*/  @!P0 LDG.E.U16 R73, [R62.64] ;  /* 0x000000063e498981 */ /* 0x0000a2000c1e1500 */
[C---:B------:R-:W-:Y:S02]  /*7720*/  LOP3.LUT R116, R124.reuse, 0x40, RZ, 0x3c, !PT ;  /* 0x000000407c747812 */ /* 0x040fe400078e3cff */
[----:B0-----:R-:W-:-:S05]  /*7730*/  LOP3.LUT R63, R124, 0x20, RZ, 0x3c, !PT ;  /* 0x000000207c3f7812 */ /* 0x001fca00078e3cff */
[----:B------:R-:W-:Y:S04]  /*7740*/  STS.U16 [R63+0x9400], R123 ;  /* 0x0094007b3f007388 */ /* 0x000fe80000000400 */
        /* <DEDUP_REMOVED lines=8> */
[----:B------:R0:W-:Y:S04]  /*77d0*/  STL.64 [R1+0x20], R12 ;  /* 0x0000200c01007387 */ /* 0x0001e80000100a00 */
[----:B------:R-:W-:Y:S04]  /*77e0*/  STS.U16 [R116+0x2800], R20 ;  /* 0x0028001474007388 */ /* 0x000fe80000000400 */
[----:B------:R-:W-:Y:S04]  /*77f0*/  STS.U16 [R116+0x3800], R21 ;  /* 0x0038001574007388 */ /* 0x000fe80000000400 */
[----:B0-----:R-:W2:Y:S04]  /*7800*/  LDL.LU.64 R12, [R1+0x220] ;  /* 0x00022000010c7983 */ /* 0x001ea80000300a00 */
[----:B------:R0:W-:Y:S04]  /*7810*/  STL.64 [R1+0x10], R14 ;  /* 0x0000100e01007387 */ /* 0x0001e80000100a00 */
[----:B------:R-:W-:Y:S04]  /*7820*/  STS.U16 [R116+0x4800], R22 ;  /* 0x0048001674007388 */ /* 0x000fe80000000400 */
[----:B------:R-:W-:Y:S04]  /*7830*/  STS.U16 [R116+0x5800], R23 ;  /* 0x0058001774007388 */ /* 0x000fe80000000400 */
[----:B0-----:R-:W2:Y:S04]  /*7840*/  LDL.LU.64 R14, [R1+0x218] ;  /* 0x00021800010e7983 */ /* 0x001ea80000300a00 */
[----:B------:R0:W-:Y:S04]  /*7850*/  STL.64 [R1+0x8], R28 ;  /* 0x0000081c01007387 */ /* 0x0001e80000100a00 */
[----:B------:R1:W-:Y:S04]  /*7860*/  STS.U16 [R116+0x6800], R32 ;  /* 0x0068002074007388 */ /* 0x0003e80000000400 */
[----:B------:R1:W-:Y:S04]  /*7870*/  STS.U16 [R116+0x7800], R33 ;  /* 0x0078002174007388 */ /* 0x0003e80000000400 */
[----:B0-----:R-:W2:Y:S01]  /*7880*/  LDL.LU.64 R28, [R1+0x210] ;  /* 0x00021000011c7983 */ /* 0x001ea20000300a00 */
[----:B------:R-:W-:-:S03]  /*7890*/  LOP3.LUT R9, R124, 0x60, RZ, 0x3c, !PT ;  /* 0x000000607c097812 */ /* 0x000fc600078e3cff */
[----:B------:R-:W2:Y:S04]  /*78a0*/  LDL.LU R30, [R1+0x20c] ;  /* 0x00020c00011e7983 */ /* 0x000ea80000300800 */
[----:B------:R0:W-:Y:S04]  /*78b0*/  STS.U16 [R116+0x8800], R34 ;  /* 0x0088002274007388 */ /* 0x0001e80000000400 */
[----:B------:R-:W2:Y:S04]  /*78c0*/  LDL.LU R31, [R1+0x208] ;  /* 0x00020800011f7983 */ /* 0x000ea80000300800 */
[----:B------:R-:W-:Y:S04]  /*78d0*/  STS.U16 [R116+0x9800], R122 ;  /* 0x0098007a74007388 */ /* 0x000fe80000000400 */
        /* <DEDUP_REMOVED lines=8> */
[----:B-1----:R-:W2:Y:S04]  /*7960*/  LDL.LU R32, [R1+0x1f4] ;  /* 0x0001f40001207983 */ /* 0x002ea80000300800 */
[----:B------:R-:W-:Y:S04]  /*7970*/  STS.U16 [R116+0xe800], R74 ;  /* 0x00e8004a74007388 */ /* 0x000fe80000000400 */
[----:B------:R-:W2:Y:S04]  /*7980*/  LDL.LU R33, [R1+0x1f0] ;  /* 0x0001f00001217983 */ /* 0x000ea80000300800 */
[----:B------:R-:W-:Y:S04]  /*7990*/  STS.U16 [R116+0xf800], R10 ;  /* 0x00f8000a74007388 */ /* 0x000fe80000000400 */
[----:B0-----:R-:W2:Y:S04]  /*79a0*/  LDL.LU R34, [R1+0x1ec] ;  /* 0x0001ec0001227983 */ /* 0x001ea80000300800 */
[----:B------:R0:W-:Y:S04]  /*79b0*/  STS.U16 [R9+0xc00], R35 ;  /* 0x000c002309007388 */ /* 0x0001e80000000400 */
[----:B------:R1:W-:Y:S04]  /*79c0*/  STS.U16 [R9+0x1c00], R48 ;  /* 0x001c003009007388 */ /* 0x0003e80000000400 */
[----:B------:R3:W-:Y:S04]  /*79d0*/  STS.U16 [R9+0x2c00], R49 ;  /* 0x002c003109007388 */ /* 0x0007e80000000400 */
[----:B0-----:R-:W2:Y:S04]  /*79e0*/  LDL.LU R35, [R1+0x1e8] ;  /* 0x0001e80001237983 */ /* 0x001ea80000300800 */
[----:B-1----:R-:W2:Y:S04]  /*79f0*/  LDL.LU R48, [R1+0x1e4] ;  /* 0x0001e40001307983 */ /* 0x002ea80000300800 */
[----:B---3--:R-:W3:Y:S04]  /*7a00*/  LDL.LU R49, [R1+0x1e0] ;  /* 0x0001e00001317983 */ /* 0x008ee80000300800 */
[----:B------:R0:W-:Y:S04]  /*7a10*/  STS.U16 [R9+0x3c00], R50 ;  /* 0x003c003209007388 */ /* 0x0001e80000000400 */
[----:B------:R1:W-:Y:S04]  /*7a20*/  STS.U16 [R9+0x4c00], R51 ;  /* 0x004c003309007388 */ /* 0x0003e80000000400 */
[----:B------:R1:W-:Y:S04]  /*7a30*/  STS.U16 [R9+0x5c00], R4 ;  /* 0x005c000409007388 */ /* 0x0003e80000000400 */
[----:B0-----:R-:W3:Y:S04]  /*7a40*/  LDL.LU R50, [R1+0x1dc] ;  /* 0x0001dc0001327983 */ /* 0x001ee80000300800 */
[----:B-1----:R-:W3:Y:S04]  /*7a50*/  LDL.LU R51, [R1+0x1d8] ;  /* 0x0001d80001337983 */ /* 0x002ee80000300800 */
[----:B------:R-:W3:Y:S04]  /*7a60*/  LDL.LU R4, [R1+0x1d4] ;  /* 0x0001d40001047983 */ /* 0x000ee80000300800 */
[----:B------:R0:W-:Y:S04]  /*7a70*/  STS.U16 [R9+0x6c00], R5 ;  /* 0x006c000509007388 */ /* 0x0001e80000000400 */
[----:B------:R1:W-:Y:S04]  /*7a80*/  STS.U16 [R9+0x7c00], R6 ;  /* 0x007c000609007388 */ /* 0x0003e80000000400 */
[----:B------:R1:W-:Y:S04]  /*7a90*/  STS.U16 [R9+0x8c00], R7 ;  /* 0x008c000709007388 */ /* 0x0003e80000000400 */
[----:B0-----:R-:W3:Y:S04]  /*7aa0*/  LDL.LU R5, [R1+0x1d0] ;  /* 0x0001d00001057983 */ /* 0x001ee80000300800 */
[----:B-1----:R-:W3:Y:S04]  /*7ab0*/  LDL.LU R6, [R1+0x1cc] ;  /* 0x0001cc0001067983 */ /* 0x002ee80000300800 */
[----:B------:R-:W3:Y:S04]  /*7ac0*/  LDL.LU R7, [R1+0x1c8] ;  /* 0x0001c80001077983 */ /* 0x000ee80000300800 */
[----:B------:R-:W3:Y:S04]  /*7ad0*/  LDL R116, [R1] ;  /* 0x0000000001747983 */ /* 0x000ee80000100800 */
[----:B------:R-:W-:Y:S04]  /*7ae0*/  STS.U16 [R9+0x9c00], R121 ;  /* 0x009c007909007388 */ /* 0x000fe80000000400 */
[----:B------:R-:W-:Y:S04]  /*7af0*/  STS.U16 [R9+0xac00], R118 ;  /* 0x00ac007609007388 */ /* 0x000fe80000000400 */
[----:B------:R-:W-:Y:S04]  /*7b00*/  STS.U16 [R9+0xbc00], R94 ;  /* 0x00bc005e09007388 */ /* 0x000fe80000000400 */
[----:B------:R-:W-:Y:S04]  /*7b10*/  STS.U16 [R9+0xcc00], R79 ;  /* 0x00cc004f09007388 */ /* 0x000fe80000000400 */
[----:B------:R-:W-:Y:S04]  /*7b20*/  STS.U16 [R9+0xdc00], R76 ;  /* 0x00dc004c09007388 */ /* 0x000fe80000000400 */
[----:B------:R-:W-:Y:S04]  /*7b30*/  STS.U16 [R9+0xec00], R8 ;  /* 0x00ec000809007388 */ /* 0x000fe80000000400 */
[----:B------:R0:W-:Y:S04]  /*7b40*/  STS.U16 [R9+0xfc00], R11 ;  /* 0x00fc000b09007388 */ /* 0x0001e80000000400 */
[----:B------:R-:W-:Y:S01]  /*7b50*/  STS.U16 [R125+0x10000], R16 ;  /* 0x010000107d007388 */ /* 0x000fe20000000400 */
[----:B0-----:R-:W-:-:S03]  /*7b60*/  LOP3.LUT R9, R125, 0x40, RZ, 0x3c, !PT ;  /* 0x000000407d097812 */ /* 0x001fc600078e3cff */
        /* <DEDUP_REMOVED lines=14> */
[----:B----4-:R-:W-:Y:S04]  /*7c50*/  STS.U16 [R125+0x17800], R64 ;  /* 0x017800407d007388 */ /* 0x010fe80000000400 */
        /* <DEDUP_REMOVED lines=14> */
[----:B--2---:R-:W-:Y:S04]  /*7d40*/  STS.U16 [R9+0x17400], R65 ;  /* 0x0174004109007388 */ /* 0x004fe80000000400 */
[----:B------:R-:W-:Y:S04]  /*7d50*/  STS.U16 [R9+0x17c00], R73 ;  /* 0x017c004909007388 */ /* 0x000fe80000000400 */
[----:B------:R-:W-:Y:S06]  /*7d60*/  BAR.SYNC.DEFER_BLOCKING 0x0 ;  /* 0x0000000000007b1d */ /* 0x000fec0000010000 */
[----:B-----5:R-:W-:Y:S04]  /*7d70*/  LDSM.16.MT88.4 R92, [R0+0x80] ;  /* 0x00008000005c783b */ /* 0x020fe80000004200 */
[----:B------:R-:W-:Y:S04]  /*7d80*/  LDSM.16.MT88.4 R40, [R0] ;  /* 0x000000000028783b */ /* 0x000fe80000004200 */
[----:B------:R-:W-:Y:S04]  /*7d90*/  LDSM.16.MT88.4 R52, [R0+0x2080] ;  /* 0x002080000034783b */ /* 0x000fe80000004200 */
[----:B------:R-:W-:Y:S04]  /*7da0*/  LDSM.16.MT88.4 R16, [R0+0x2000] ;  /* 0x002000000010783b */ /* 0x000fe80000004200 */
[----:B------:R-:W-:Y:S04]  /*7db0*/  LDSM.16.MT88.4 R76, [R0+0x100] ;  /* 0x00010000004c783b */ /* 0x000fe80000004200 */
[----:B------:R-:W-:Y:S04]  /*7dc0*/  LDSM.16.MT88.4 R56, [R0+0x180] ;  /* 0x000180000038783b */ /* 0x000fe80000004200 */
[----:B---3--:R-:W0:Y:S04]  /*7dd0*/  LDSM.16.M88.4 R72, [R116+0x10000] ;  /* 0x010000007448783b */ /* 0x008e280000000200 */
[----:B------:R-:W1:Y:S04]  /*7de0*/  LDSM.16.M88.4 R68, [R116+0x12000] ;  /* 0x012000007444783b */ /* 0x000e680000000200 */
[----:B------:R-:W2:Y:S04]  /*7df0*/  LDSM.16.M88.4 R64, [R116+0x14000] ;  /* 0x014000007440783b */ /* 0x000ea80000000200 */
[----:B------:R3:W4:Y:S01]  /*7e00*/  LDSM.16.M88.4 R60, [R116+0x16000] ;  /* 0x01600000743c783b */ /* 0x0007220000000200 */
[C---:B0-----:R-:W-:Y:S08]  /*7e10*/  HMMA.16816.F32.BF16 R84, R92.reuse, R72, R84 ;  /* 0x000000485c54723c */ /* 0x041ff00000041854 */
[----:B-1----:R-:W-:Y:S08]  /*7e20*/  HMMA.16816.F32.BF16 R96, R92, R68, R96 ;  /* 0x000000445c60723c */ /* 0x002ff00000041860 */
[----:B--2---:R-:W-:Y:S07]  /*7e30*/  HMMA.16816.F32.BF16 R24, R40, R64, R112 ;  /* 0x000000402818723c */ /* 0x004fee0000041870 */
[----:B------:R-:W-:-:S02]  /*7e40*/  IMAD.MOV.U32 R115, RZ, RZ, R116 ;  /* 0x000000ffff737224 */ /* 0x000fc400078e0074 */
[C---:B---3--:R-:W-:Y:S08]  /*7e50*/  HMMA.16816.F32.BF16 R116, R52.reuse, R74, R84 ;  /* 0x0000004a3474723c */ /* 0x048ff00000041854 */
[----:B------:R-:W-:Y:S01]  /*7e60*/  HMMA.16816.F32.BF16 R84, R52, R70, R96 ;  /* 0x000000463454723c */ /* 0x000fe20000041860 */
[----:B------:R-:W2:Y:S07]  /*7e70*/  LDL R99, [R1+0x160] ;  /* 0x0001600001637983 */ /* 0x000eae0000100800 */
[C---:B------:R-:W-:Y:S08]  /*7e80*/  HMMA.16816.F32.BF16 R8, R40.reuse, R68, R108 ;  /* 0x000000442808723c */ /* 0x040ff0000004186c */
[C---:B------:R-:W-:Y:S08]  /*7e90*/  HMMA.16816.F32.BF16 R36, R40.reuse, R72, R36 ;  /* 0x000000482824723c */ /* 0x040ff00000041824 */
[----:B----4-:R-:W-:Y:S01]  /*7ea0*/  HMMA.16816.F32.BF16 R40, R40, R60, R100 ;  /* 0x0000003c2828723c */ /* 0x010fe20000041864 */
[----:B------:R-:W0:Y:S07]  /*7eb0*/  LDSM.16.MT88.4 R100, [R0+0x2100] ;  /* 0x002100000064783b */ /* 0x000e2e0000004200 */
[----:B------:R-:W-:Y:S08]  /*7ec0*/  HMMA.16816.F32.BF16 R8, R16, R70, R8 ;  /* 0x000000461008723c */ /* 0x000ff00000041808 */
[C---:B------:R-:W-:Y:S08]  /*7ed0*/  HMMA.16816.F32.BF16 R104, R92.reuse, R64, R104 ;  /* 0x000000405c68723c */ /* 0x040ff00000041868 */
[----:B------:R-:W-:Y:S08]  /*7ee0*/  HMMA.16816.F32.BF16 R88, R92, R60, R88 ;  /* 0x0000003c5c58723c */ /* 0x000ff00000041858 */
[C---:B------:R-:W-:Y:S08]  /*7ef0*/  HMMA.16816.F32.BF16 R80, R76.reuse, R72, R80 ;  /* 0x000000484c50723c */ /* 0x040ff00000041850 */
[----:B------:R-:W-:Y:S08]  /*7f00*/  HMMA.16816.F32.BF16 R92, R76, R68, R44 ;  /* 0x000000444c5c723c */ /* 0x000ff0000004182c */
[C---:B------:R-:W-:Y:S08]  /*7f10*/  HMMA.16816.F32.BF16 R20, R56.reuse, R72, R20 ;  /* 0x000000483814723c */ /* 0x040ff00000041814 */
[----:B------:R-:W-:Y:S01]  /*7f20*/  HMMA.16816.F32.BF16 R32, R56, R68, R32 ;  /* 0x000000443820723c */ /* 0x000fe20000041820 */
[----:B------:R-:W-:Y:S01]  /*7f30*/  IMAD.MOV.U32 R73, RZ, RZ, R8 ;  /* 0x000000ffff497224 */ /* 0x000fe200078e0008 */
[----:B------:R-:W-:Y:S01]  /*7f40*/  LDSM.16.MT88.4 R44, [R0+0x4080] ;  /* 0x00408000002c783b */ /* 0x000fe20000004200 */
[----:B------:R-:W-:-:S04]  /*7f50*/  IMAD.MOV.U32 R72, RZ, RZ, R9 ;  /* 0x000000ffff487224 */ /* 0x000fc800078e0009 */
[----:B------:R-:W-:Y:S01]  /*7f60*/  IMAD.MOV.U32 R69, RZ, RZ, R10 ;  /* 0x000000ffff457224 */ /* 0x000fe200078e000a */
[----:B------:R-:W-:Y:S01]  /*7f70*/  HMMA.16816.F32.BF16 R48, R56, R64, R48 ;  /* 0x000000403830723c */ /* 0x000fe20000041830 */
[----:B------:R-:W-:-:S07]  /*7f80*/  IMAD.MOV.U32 R68, RZ, RZ, R11 ;  /* 0x000000ffff447224 */ /* 0x000fce00078e000b */
[----:B------:R-:W-:Y:S01]  /*7f90*/  HMMA.16816.F32.BF16 R56, R56, R60, R4 ;  /* 0x0000003c3838723c */ /* 0x000fe20000041804 */
[----:B------:R-:W1:Y:S07]  /*7fa0*/  LDSM.16.MT88.4 R4, [R0+0x2180] ;  /* 0x002180000004783b */ /* 0x000e6e0000004200 */
[----:B------:R-:W-:Y:S08]  /*7fb0*/  HMMA.16816.F32.BF16 R8, R16, R66, R24 ;  /* 0x000000421008723c */ /* 0x000ff00000041818 */
[----:B------:R-:W-:Y:S01]  /*7fc0*/  HMMA.16816.F32.BF16 R108, R76, R64, R12 ;  /* 0x000000404c6c723c */ /* 0x000fe2000004180c */
[----:B------:R-:W-:Y:S07]  /*7fd0*/  LDSM.16.MT88.4 R12, [R0+0x4000] ;  /* 0x00400000000c783b */ /* 0x000fee0000004200 */
[C---:B------:R-:W-:Y:S08]  /*7fe0*/  HMMA.16816.F32.BF16 R36, R16.reuse, R74, R36 ;  /* 0x0000004a1024723c */ /* 0x040ff00000041824 */
[----:B------:R-:W-:Y:S08]  /*7ff0*/  HMMA.16816.F32.BF16 R120, R16, R62, R40 ;  /* 0x0000003e1078723c */ /* 0x000ff00000041828 */
[----:B------:R-:W-:Y:S01]  /*8000*/  HMMA.16816.F32.BF16 R28, R76, R60, R28 ;  /* 0x0000003c4c1c723c */ /* 0x000fe2000004181c */
[----:B------:R-:W-:Y:S01]  /*8010*/  IMAD.MOV.U32 R98, RZ, RZ, R115 ;  /* 0x000000ffff627224 */ /* 0x000fe200078e0073 */
[----:B------:R-:W-:Y:S05]  /*8020*/  LDSM.16.MT88.4 R40, [R0+0x4100] ;  /* 0x004100000028783b */ /* 0x000fea0000004200 */
[----:B------:R-:W-:Y:S01]  /*8030*/  IMAD.MOV.U32 R79, RZ, RZ, R8 ;  /* 0x000000ffff4f7224 */ /* 0x000fe200078e0008 */
[----:B------:R-:W-:Y:S01]  /*8040*/  HMMA.16816.F32.BF16 R112, R52, R66, R104 ;  /* 0x000000423470723c */ /* 0x000fe20000041868 */
[----:B------:R-:W-:-:S02]  /*8050*/  IMAD.MOV.U32 R78, RZ, RZ, R9 ;  /* 0x000000ffff4e7224 */ /* 0x000fc400078e0009 */
[----:B------:R-:W-:Y:S02]  /*8060*/  IMAD.MOV.U32 R77, RZ, RZ, R10 ;  /* 0x000000ffff4d7224 */ /* 0x000fe400078e000a */
[----:B------:R-:W-:Y:S02]  /*8070*/  IMAD.MOV.U32 R76, RZ, RZ, R11 ;  /* 0x000000ffff4c7224 */ /* 0x000fe400078e000b */
[----:B------:R-:W-:Y:S01]  /*8080*/  IMAD.MOV.U32 R65, RZ, RZ, R36 ;  /* 0x000000ffff417224 */ /* 0x000fe200078e0024 */
[----:B------:R-:W-:Y:S01]  /*8090*/  HMMA.16816.F32.BF16 R88, R52, R62, R88 ;  /* 0x0000003e3458723c */ /* 0x000fe20000041858 */
[----:B------:R-:W-:Y:S01]  /*80a0*/  IMAD.MOV.U32 R64, RZ, RZ, R37 ;  /* 0x000000ffff407224 */ /* 0x000fe200078e0025 */
[----:B------:R-:W-:Y:S01]  /*80b0*/  LDSM.16.MT88.4 R52, [R0+0x6000] ;  /* 0x006000000034783b */ /* 0x000fe20000004200 */
[----:B------:R-:W-:Y:S02]  /*80c0*/  IMAD.MOV.U32 R61, RZ, RZ, R38 ;  /* 0x000000ffff3d7224 */ /* 0x000fe400078e0026 */
[----:B------:R-:W-:-:S03]  /*80d0*/  IMAD.MOV.U32 R60, RZ, RZ, R39 ;  /* 0x000000ffff3c7224 */ /* 0x000fc600078e0027 */
[C---:B0-----:R-:W-:Y:S08]  /*80e0*/  HMMA.16816.F32.BF16 R80, R100.reuse, R74, R80 ;  /* 0x0000004a6450723c */ /* 0x041ff00000041850 */
[C---:B------:R-:W-:Y:S08]  /*80f0*/  HMMA.16816.F32.BF16 R104, R100.reuse, R70, R92 ;  /* 0x000000466468723c */ /* 0x040ff0000004185c */
[C---:B------:R-:W-:Y:S08]  /*8100*/  HMMA.16816.F32.BF16 R108, R100.reuse, R66, R108 ;  /* 0x00000042646c723c */ /* 0x040ff0000004186c */
[----:B------:R-:W-:Y:S07]  /*8110*/  HMMA.16816.F32.BF16 R28, R100, R62, R28 ;  /* 0x0000003e641c723c */ /* 0x000fee000004181c */
[----:B------:R-:W-:-:S02]  /*8120*/  IMAD.MOV.U32 R100, RZ, RZ, R73 ;  /* 0x000000ffff647224 */ /* 0x000fc400078e0049 */
[----:B------:R-:W-:Y:S02]  /*8130*/  IMAD.MOV.U32 R101, RZ, RZ, R72 ;  /* 0x000000ffff657224 */ /* 0x000fe400078e0048 */
[----:B------:R-:W-:Y:S02]  /*8140*/  IMAD.MOV.U32 R102, RZ, RZ, R69 ;  /* 0x000000ffff667224 */ /* 0x000fe400078e0045 */
[----:B------:R-:W-:Y:S01]  /*8150*/  IMAD.MOV.U32 R103, RZ, RZ, R68 ;  /* 0x000000ffff677224 */ /* 0x000fe200078e0044 */
[----:B-1----:R-:W-:Y:S01]  /*8160*/  HMMA.16816.F32.BF16 R20, R4, R74, R20 ;  /* 0x0000004a0414723c */ /* 0x002fe20000041814 */
[----:B------:R-:W-:-:S06]  /*8170*/  IMAD.MOV.U32 R72, RZ, RZ, R65 ;  /* 0x000000ffff487224 */ /* 0x000fcc00078e0041 */
[----:B------:R-:W-:Y:S01]  /*8180*/  IMAD.MOV.U32 R74, RZ, RZ, R61 ;  /* 0x000000ffff4a7224 */ /* 0x000fe200078e003d */
[----:B------:R-:W-:Y:S01]  /*8190*/  HMMA.16816.F32.BF16 R32, R4, R70, R32 ;  /* 0x000000460420723c */ /* 0x000fe20000041820 */
[----:B------:R-:W-:-:S07]  /*81a0*/  IMAD.MOV.U32 R75, RZ, RZ, R60 ;  /* 0x000000ffff4b7224 */ /* 0x000fce00078e003c */
[----:B------:R-:W-:Y:S01]  /*81b0*/  HMMA.16816.F32.BF16 R68, R4, R62, R56 ;  /* 0x0000003e0444723c */ /* 0x000fe20000041838 */
[----:B------:R-:W-:-:S07]  /*81c0*/  IMAD.MOV.U32 R73, RZ, RZ, R64 ;  /* 0x000000ffff497224 */ /* 0x000fce00078e0040 */
[----:B------:R-:W-:Y:S01]  /*81d0*/  HMMA.16816.F32.BF16 R48, R4, R66, R48 ;  /* 0x000000420430723c */ /* 0x000fe20000041830 */
[----:B------:R-:W-:Y:S01]  /*81e0*/  LDSM.16.MT88.4 R64, [R0+0x4180] ;  /* 0x004180000040783b */ /* 0x000fe20000004200 */
[----:B------:R-:W-:Y:S02]  /*81f0*/  IMAD.MOV.U32 R92, RZ, RZ, R79 ;  /* 0x000000ffff5c7224 */ /* 0x000fe400078e004f */
[----:B------:R-:W-:Y:S01]  /*8200*/  IMAD.MOV.U32 R93, RZ, RZ, R78 ;  /* 0x000000ffff5d7224 */ /* 0x000fe200078e004e */
[----:B------:R-:W-:Y:S01]  /*8210*/  LDSM.16.MT88.4 R4, [R0+0x6100] ;  /* 0x006100000004783b */ /* 0x000fe20000004200 */
[----:B------:R-:W-:Y:S02]  /*8220*/  IMAD.MOV.U32 R94, RZ, RZ, R77 ;  /* 0x000000ffff5e7224 */ /* 0x000fe400078e004d */
[----:B------:R-:W-:Y:S02]  /*8230*/  IMAD.MOV.U32 R95, RZ, RZ, R76 ;  /* 0x000000ffff5f7224 */ /* 0x000fe400078e004c */
[----:B------:R-:W-:Y:S04]  /*8240*/  LDSM.16.MT88.4 R76, [R0+0x6080] ;  /* 0x00608000004c783b */ /* 0x000fe80000004200 */
[----:B--2---:R-:W0:Y:S04]  /*8250*/  LDSM.16.M88.4 R16, [R99+0x12000] ;  /* 0x012000006310783b */ /* 0x004e280000000200 */
[----:B------:R-:W1:Y:S04]  /*8260*/  LDSM.16.M88.4 R8, [R99+0x10000] ;  /* 0x010000006308783b */ /* 0x000e680000000200 */
[----:B------:R-:W2:Y:S04]  /*8270*/  LDSM.16.M88.4 R36, [R99+0x14000] ;  /* 0x014000006324783b */ /* 0x000ea80000000200 */
[----:B------:R-:W3:Y:S01]  /*8280*/  LDSM.16.M88.4 R24, [R99+0x16000] ;  /* 0x016000006318783b */ /* 0x000ee20000000200 */
[C---:B0-----:R-:W-:Y:S08]  /*8290*/  HMMA.16816.F32.BF16 R60, R12.reuse, R16, R100 ;  /* 0x000000100c3c723c */ /* 0x041ff00000041864 */
[C---:B-1----:R-:W-:Y:S08]  /*82a0*/  HMMA.16816.F32.BF16 R56, R12.reuse, R8, R72 ;  /* 0x000000080c38723c */ /* 0x042ff00000041848 */
[----:B--2---:R-:W-:Y:S08]  /*82b0*/  HMMA.16816.F32.BF16 R72, R12, R36, R92 ;  /* 0x000000240c48723c */ /* 0x004ff0000004185c */
[----:B------:R-:W-:Y:S08]  /*82c0*/  HMMA.16816.F32.BF16 R60, R52, R18, R60 ;  /* 0x00000012343c723c */ /* 0x000ff0000004183c */
[----:B---3--:R-:W-:Y:S07]  /*82d0*/  HMMA.16816.F32.BF16 R92, R12, R24, R120 ;  /* 0x000000180c5c723c */ /* 0x008fee0000041878 */
[----:B------:R-:W-:-:S02]  /*82e0*/  IMAD.MOV.U32 R122, RZ, RZ, R98 ;  /* 0x000000ffff7a7224 */ /* 0x000fc400078e0062 */
[----:B------:R-:W-:Y:S02]  /*82f0*/  IMAD.MOV.U32 R123, RZ, RZ, R99 ;  /* 0x000000ffff7b7224 */ /* 0x000fe400078e0063 */
[C---:B------:R-:W-:Y:S08]  /*8300*/  HMMA.16816.F32.BF16 R96, R44.reuse, R8, R116 ;  /* 0x000000082c60723c */ /* 0x040ff00000041874 */
[C---:B------:R-:W-:Y:S08]  /*8310*/  HMMA.16816.F32.BF16 R84, R44.reuse, R16, R84 ;  /* 0x000000102c54723c */ /* 0x040ff00000041854 */
[C---:B------:R-:W-:Y:S08]  /*8320*/  HMMA.16816.F32.BF16 R12, R44.reuse, R36, R112 ;  /* 0x000000242c0c723c */ /* 0x040ff00000041870 */
[----:B------:R-:W-:Y:S08]  /*8330*/  HMMA.16816.F32.BF16 R88, R44, R24, R88 ;  /* 0x000000182c58723c */ /* 0x000ff00000041858 */
[C---:B------:R-:W-:Y:S08]  /*8340*/  HMMA.16816.F32.BF16 R100, R40.reuse, R8, R80 ;  /* 0x000000082864723c */ /* 0x040ff00000041850 */
[C---:B------:R-:W-:Y:S08]  /*8350*/  HMMA.16816.F32.BF16 R80, R40.reuse, R16, R104 ;  /* 0x000000102850723c */ /* 0x040ff00000041868 */
[C---:B------:R-:W-:Y:S08]  /*8360*/  HMMA.16816.F32.BF16 R44, R40.reuse, R36, R108 ;  /* 0x00000024282c723c */ /* 0x040ff0000004186c */
[-C--:B------:R-:W-:Y:S01]  /*8370*/  HMMA.16816.F32.BF16 R40, R40, R24.reuse, R28 ;  /* 0x000000182828723c */ /* 0x080fe2000004181c */
[----:B------:R-:W0:Y:S07]  /*8380*/  LDSM.16.MT88.4 R28, [R0+0x6180] ;  /* 0x00618000001c783b */ /* 0x000e2e0000004200 */
[C---:B------:R-:W-:Y:S07]  /*8390*/  HMMA.16816.F32.BF16 R108, R64.reuse, R24, R68 ;  /* 0x00000018406c723c */ /* 0x040fee0000041844 */
[----:B------:R-:W-:Y:S01]  /*83a0*/  IMAD.MOV.U32 R24, RZ, RZ, R63 ;  /* 0x000000ffff187224 */ /* 0x000fe200078e003f */
[----:B------:R-:W-:Y:S07]  /*83b0*/  HMMA.16816.F32.BF16 R48, R64, R36, R48 ;  /* 0x000000244030723c */ /* 0x000fee0000041830 */
[----:B------:R-:W-:Y:S01]  /*83c0*/  IMAD.MOV.U32 R36, RZ, RZ, R62 ;  /* 0x000000ffff247224 */ /* 0x000fe200078e003e */
[----:B------:R-:W-:Y:S07]  /*83d0*/  HMMA.16816.F32.BF16 R68, R52, R10, R56 ;  /* 0x0000000a3444723c */ /* 0x000fee0000041838 */
[----:B------:R-:W-:-:S02]  /*83e0*/  IMAD.MOV.U32 R57, RZ, RZ, R60 ;  /* 0x000000ffff397224 */ /* 0x000fc400078e003c */
[----:B------:R-:W-:Y:S02]  /*83f0*/  IMAD.MOV.U32 R56, RZ, RZ, R61 ;  /* 0x000000ffff387224 */ /* 0x000fe400078e003d */
[C---:B------:R-:W-:Y:S08]  /*8400*/  HMMA.16816.F32.BF16 R60, R52.reuse, R38, R72 ;  /* 0x00000026343c723c */ /* 0x040ff00000041848 */
[----:B------:R-:W-:Y:S08]  /*8410*/  HMMA.16816.F32.BF16 R104, R52, R26, R92 ;  /* 0x0000001a3468723c */ /* 0x000ff0000004185c */
[----:B------:R-:W-:Y:S08]  /*8420*/  HMMA.16816.F32.BF16 R52, R76, R10, R96 ;  /* 0x0000000a4c34723c */ /* 0x000ff00000041860 */
[----:B------:R-:W-:Y:S01]  /*8430*/  HMMA.16816.F32.BF16 R20, R64, R8, R20 ;  /* 0x000000084014723c */ /* 0x000fe20000041814 */
[----:B------:R-:W-:-:S02]  /*8440*/  IMAD.MOV.U32 R59, RZ, RZ, R70 ;  /* 0x000000ffff3b7224 */ /* 0x000fc400078e0046 */
[----:B------:R-:W-:-:S04]  /*8450*/  IMAD.MOV.U32 R58, RZ, RZ, R71 ;  /* 0x000000ffff3a7224 */ /* 0x000fc800078e0047 */
[----:B------:R-:W-:Y:S02]  /*8460*/  IMAD.MOV.U32 R9, RZ, RZ, R62 ;  /* 0x000000ffff097224 */ /* 0x000fe400078e003e */
[----:B------:R-:W-:Y:S01]  /*8470*/  IMAD.MOV.U32 R8, RZ, RZ, R63 ;  /* 0x000000ffff087224 */ /* 0x000fe200078e003f */
[----:B------:R-:W-:Y:S01]  /*8480*/  HMMA.16816.F32.BF16 R32, R64, R16, R32 ;  /* 0x000000104020723c */ /* 0x000fe20000041820 */
[----:B------:R-:W-:Y:S02]  /*8490*/  IMAD.MOV.U32 R94, RZ, RZ, R9 ;  /* 0x000000ffff5e7224 */ /* 0x000fe400078e0009 */
[----:B------:R-:W-:Y:S02]  /*84a0*/  IMAD.MOV.U32 R95, RZ, RZ, R8 ;  /* 0x000000ffff5f7224 */ /* 0x000fe400078e0008 */
[----:B------:R-:W-:Y:S02]  /*84b0*/  IMAD.MOV.U32 R37, RZ, RZ, R122 ;  /* 0x000000ffff257224 */ /* 0x000fe400078e007a */
[----:B------:R-:W-:-:S02]  /*84c0*/  IMAD.MOV.U32 R65, RZ, RZ, R68 ;  /* 0x000000ffff417224 */ /* 0x000fc400078e0044 */
[----:B------:R-:W-:Y:S01]  /*84d0*/  IMAD.MOV.U32 R64, RZ, RZ, R69 ;  /* 0x000000ffff407224 */ /* 0x000fe200078e0045 */
[C---:B------:R-:W-:Y:S01]  /*84e0*/  HMMA.16816.F32.BF16 R96, R76.reuse, R18, R84 ;  /* 0x000000124c60723c */ /* 0x040fe20000041854 */
[----:B------:R-:W-:Y:S01]  /*84f0*/  IMAD.MOV.U32 R9, RZ, RZ, R54 ;  /* 0x000000ffff097224 */ /* 0x000fe200078e0036 */
[----:B------:R-:W-:Y:S01]  /*8500*/  LDSM.16.M88.4 R72, [R37+0x16080] ;  /* 0x016080002548783b */ /* 0x000fe20000000200 */
[----:B------:R-:W-:Y:S02]  /*8510*/  IMAD.MOV.U32 R8, RZ, RZ, R55 ;  /* 0x000000ffff087224 */ /* 0x000fe400078e0037 */
[----:B------:R-:W-:Y:S01]  /*8520*/  IMAD.MOV.U32 R25, RZ, RZ, R123 ;  /* 0x000000ffff197224 */ /* 0x000fe200078e007b */
[----:B------:R-:W-:Y:S01]  /*8530*/  LDSM.16.MT88.4 R68, [R0+0x8180] ;  /* 0x008180000044783b */ /* 0x000fe20000004200 */
[----:B------:R-:W-:Y:S01]  /*8540*/  IMAD.MOV.U32 R17, RZ, RZ, R60 ;  /* 0x000000ffff117224 */ /* 0x000fe200078e003c */
[----:B------:R-:W-:Y:S01]  /*8550*/  HMMA.16816.F32.BF16 R116, R76, R26, R88 ;  /* 0x0000001a4c74723c */ /* 0x000fe20000041858 */
[----:B------:R-:W-:-:S02]  /*8560*/  IMAD.MOV.U32 R16, RZ, RZ, R61 ;  /* 0x000000ffff107224 */ /* 0x000fc400078e003d */
[----:B------:R-:W-:Y:S01]  /*8570*/  IMAD.MOV.U32 R84, RZ, RZ, R65 ;  /* 0x000000ffff547224 */ /* 0x000fe200078e0041 */
[----:B------:R-:W-:Y:S01]  /*8580*/  LDSM.16.M88.4 R60, [R37+0x14080] ;  /* 0x01408000253c783b */ /* 0x000fe20000000200 */
[----:B------:R-:W-:Y:S02]  /*8590*/  IMAD.MOV.U32 R85, RZ, RZ, R64 ;  /* 0x000000ffff557224 */ /* 0x000fe400078e0040 */
[----:B------:R-:W-:Y:S01]  /*85a0*/  IMAD.MOV.U32 R86, RZ, RZ, R59 ;  /* 0x000000ffff567224 */ /* 0x000fe200078e003b */
[----:B------:R-:W-:Y:S01]  /*85b0*/  HMMA.16816.F32.BF16 R120, R76, R38, R12 ;  /* 0x000000264c78723c */ /* 0x000fe2000004180c */
[----:B------:R-:W-:Y:S01]  /*85c0*/  IMAD.MOV.U32 R87, RZ, RZ, R58 ;  /* 0x000000ffff577224 */ /* 0x000fe200078e003a */
[----:B------:R-:W-:Y:S01]  /*85d0*/  LDSM.16.MT88.4 R12, [R0+0x8000] ;  /* 0x00800000000c783b */ /* 0x000fe20000004200 */
[----:B------:R-:W-:Y:S02]  /*85e0*/  IMAD.MOV.U32 R88, RZ, RZ, R57 ;  /* 0x000000ffff587224 */ /* 0x000fe400078e0039 */
[----:B------:R-:W-:Y:S01]  /*85f0*/  IMAD.MOV.U32 R89, RZ, RZ, R56 ;  /* 0x000000ffff597224 */ /* 0x000fe200078e0038 */
[----:B------:R-:W-:Y:S02]  /*8600*/  LDSM.16.M88.4 R64, [R37+0x12080] ;  /* 0x012080002540783b */ /* 0x000fe40000000200 */
[----:B------:R-:W-:Y:S02]  /*8610*/  HMMA.16816.F32.BF16 R112, R4, R10, R100 ;  /* 0x0000000a0470723c */ /* 0x000fe40000041864 */
[----:B------:R-:W1:Y:S01]  /*8620*/  LDSM.16.M88.4 R56, [R37+0x10080] ;  /* 0x010080002538783b */ /* 0x000e620000000200 */
[----:B------:R-:W-:-:S05]  /*8630*/  IMAD.MOV.U32 R92, RZ, RZ, R17 ;  /* 0x000000ffff5c7224 */ /* 0x000fca00078e0011 */
[----:B------:R-:W-:Y:S01]  /*8640*/  HMMA.16816.F32.BF16 R80, R4, R18, R80 ;  /* 0x000000120450723c */ /* 0x000fe20000041850 */
[----:B------:R-:W-:Y:S02]  /*8650*/  IMAD.MOV.U32 R93, RZ, RZ, R16 ;  /* 0x000000ffff5d7224 */ /* 0x000fe400078e0010 */
[----:B------:R-:W-:-:S05]  /*8660*/  IMAD.MOV.U32 R17, RZ, RZ, R52 ;  /* 0x000000ffff117224 */ /* 0x000fca00078e0034 */
[C---:B------:R-:W-:Y:S01]  /*8670*/  HMMA.16816.F32.BF16 R44, R4.reuse, R38, R44 ;  /* 0x00000026042c723c */ /* 0x040fe2000004182c */
[----:B------:R-:W-:Y:S02]  /*8680*/  IMAD.MOV.U32 R16, RZ, RZ, R53 ;  /* 0x000000ffff107224 */ /* 0x000fe400078e0035 */
[----:B------:R-:W-:Y:S05]  /*8690*/  LDSM.16.MT88.4 R52, [R0+0x8080] ;  /* 0x008080000034783b */ /* 0x000fea0000004200 */
[----:B------:R-:W-:Y:S07]  /*86a0*/  HMMA.16816.F32.BF16 R40, R4, R26, R40 ;  /* 0x0000001a0428723c */ /* 0x000fee0000041828 */
[----:B------:R-:W-:Y:S01]  /*86b0*/  IMAD.MOV.U32 R6, RZ, RZ, R9 ;  /* 0x000000ffff067224 */ /* 0x000fe200078e0009 */
[----:B0-----:R-:W-:Y:S01]  /*86c0*/  HMMA.16816.F32.BF16 R20, R28, R10, R20 ;  /* 0x0000000a1c14723c */ /* 0x001fe20000041814 */
[----:B------:R-:W-:-:S02]  /*86d0*/  IMAD.MOV.U32 R7, RZ, RZ, R8 ;  /* 0x000000ffff077224 */ /* 0x000fc400078e0008 */
[----:B------:R-:W0:Y:S05]  /*86e0*/  LDSM.16.MT88.4 R8, [R0+0x8100] ;  /* 0x008100000008783b */ /* 0x000e2a0000004200 */
[C---:B------:R-:W-:Y:S08]  /*86f0*/  HMMA.16816.F32.BF16 R32, R28.reuse, R18, R32 ;  /* 0x000000121c20723c */ /* 0x040ff00000041820 */
[----:B------:R-:W-:Y:S01]  /*8700*/  HMMA.16816.F32.BF16 R48, R28, R38, R48 ;  /* 0x000000261c30723c */ /* 0x000fe20000041830 */
[----:B------:R-:W-:-:S02]  /*8710*/  IMAD.MOV.U32 R90, RZ, RZ, R36 ;  /* 0x000000ffff5a7224 */ /* 0x000fc400078e0024 */
[----:B------:R-:W2:Y:S01]  /*8720*/  LDSM.16.MT88.4 R36, [R0+0xa000] ;  /* 0x00a000000024783b */ /* 0x000ea20000004200 */
[----:B------:R-:W-:Y:S02]  /*8730*/  IMAD.MOV.U32 R4, RZ, RZ, R17 ;  /* 0x000000ffff047224 */ /* 0x000fe400078e0011 */
[----:B------:R-:W-:Y:S02]  /*8740*/  IMAD.MOV.U32 R5, RZ, RZ, R16 ;  /* 0x000000ffff057224 */ /* 0x000fe400078e0010 */
[----:B------:R-:W-:Y:S01]  /*8750*/  HMMA.16816.F32.BF16 R76, R28, R26, R108 ;  /* 0x0000001a1c4c723c */ /* 0x000fe2000004186c */
[----:B------:R-:W3:Y:S01]  /*8760*/  LDSM.16.MT88.4 R16, [R0+0xa080] ;  /* 0x00a080000010783b */ /* 0x000ee20000004200 */
[----:B------:R-:W-:-:S03]  /*8770*/  IMAD.MOV.U32 R91, RZ, RZ, R24 ;  /* 0x000000ffff5b7224 */ /* 0x000fc600078e0018 */
[----:B------:R-:W4:Y:S03]  /*8780*/  LDSM.16.MT88.4 R28, [R0+0xa100] ;  /* 0x00a10000001c783b */ /* 0x000f260000004200 */
[C---:B-1----:R-:W-:Y:S08]  /*8790*/  HMMA.16816.F32.BF16 R84, R12.reuse, R56, R84 ;  /* 0x000000380c54723c */ /* 0x042ff00000041854 */
[C---:B------:R-:W-:Y:S08]  /*87a0*/  HMMA.16816.F32.BF16 R88, R12.reuse, R64, R88 ;  /* 0x000000400c58723c */ /* 0x040ff00000041858 */
[C---:B------:R-:W-:Y:S08]  /*87b0*/  HMMA.16816.F32.BF16 R92, R12.reuse, R60, R92 ;  /* 0x0000003c0c5c723c */ /* 0x040ff0000004185c */
[----:B------:R-:W-:Y:S08]  /*87c0*/  HMMA.16816.F32.BF16 R100, R12, R72, R104 ;  /* 0x000000480c64723c */ /* 0x000ff00000041868 */
[----:B0-----:R-:W-:Y:S08]  /*87d0*/  HMMA.16816.F32.BF16 R12, R8, R60, R44 ;  /* 0x0000003c080c723c */ /* 0x001ff0000004182c */
[C---:B------:R-:W-:Y:S08]  /*87e0*/  HMMA.16816.F32.BF16 R32, R68.reuse, R64, R32 ;  /* 0x000000404420723c */ /* 0x040ff00000041820 */
[----:B------:R-:W-:Y:S08]  /*87f0*/  HMMA.16816.F32.BF16 R44, R68, R60, R48 ;  /* 0x0000003c442c723c */ /* 0x000ff00000041830 */
[C---:B------:R-:W-:Y:S08]  /*8800*/  HMMA.16816.F32.BF16 R108, R52.reuse, R56, R4 ;  /* 0x00000038346c723c */ /* 0x040ff00000041804 */
[C---:B------:R-:W-:Y:S08]  /*8810*/  HMMA.16816.F32.BF16 R96, R52.reuse, R64, R96 ;  /* 0x000000403460723c */ /* 0x040ff00000041860 */
[C---:B------:R-:W-:Y:S08]  /*8820*/  HMMA.16816.F32.BF16 R104, R52.reuse, R60, R120 ;  /* 0x0000003c3468723c */ /* 0x040ff00000041878 */
[----:B------:R-:W-:Y:S08]  /*8830*/  HMMA.16816.F32.BF16 R52, R52, R72, R116 ;  /* 0x000000483434723c */ /* 0x000ff00000041874 */
[----:B------:R-:W-:Y:S01]  /*8840*/  HMMA.16816.F32.BF16 R4, R8, R64, R80 ;  /* 0x000000400804723c */ /* 0x000fe20000041850 */
[----:B------:R-:W-:-:S07]  /*8850*/  IMAD.MOV.U32 R123, RZ, RZ, R25 ;  /* 0x000000ffff7b7224 */ /* 0x000fce00078e0019 */
[C---:B------:R-:W-:Y:S08]  /*8860*/  HMMA.16816.F32.BF16 R24, R8.reuse, R56, R112 ;  /* 0x000000380818723c */ /* 0x040ff00000041870 */
[----:B------:R-:W-:Y:S08]  /*8870*/  HMMA.16816.F32.BF16 R8, R8, R72, R40 ;  /* 0x000000480808723c */ /* 0x000ff00000041828 */
[----:B------:R-:W-:Y:S07]  /*8880*/  HMMA.16816.F32.BF16 R40, R68, R56, R20 ;  /* 0x000000384428723c */ /* 0x000fee0000041814 */
[----:B------:R-:W-:-:S02]  /*8890*/  IMAD.MOV.U32 R57, RZ, RZ, R123 ;  /* 0x000000ffff397224 */ /* 0x000fc400078e007b */
[----:B------:R-:W-:Y:S02]  /*88a0*/  IMAD.MOV.U32 R23, RZ, RZ, R32 ;  /* 0x000000ffff177224 */ /* 0x000fe400078e0020 */
[----:B------:R-:W-:Y:S02]  /*88b0*/  IMAD.MOV.U32 R22, RZ, RZ, R33 ;  /* 0x000000ffff167224 */ /* 0x000fe400078e0021 */
[----:B------:R-:W-:Y:S02]  /*88c0*/  IMAD.MOV.U32 R21, RZ, RZ, R34 ;  /* 0x000000ffff157224 */ /* 0x000fe400078e0022 */
[----:B------:R-:W-:Y:S01]  /*88d0*/  IMAD.MOV.U32 R20, RZ, RZ, R35 ;  /* 0x000000ffff147224 */ /* 0x000fe200078e0023 */
[----:B--2---:R-:W-:Y:S01]  /*88e0*/  HMMA.16816.F32.BF16 R112, R36, R58, R84 ;  /* 0x0000003a2470723c */ /* 0x004fe20000041854 */
[----:B------:R-:W-:Y:S01]  /*88f0*/  IMAD.MOV.U32 R35, RZ, RZ, R44 ;  /* 0x000000ffff237224 */ /* 0x000fe200078e002c */
[----:B------:R-:W-:Y:S01]  /*8900*/  LDSM.16.M88.4 R48, [R57+0x14080] ;  /* 0x014080003930783b */ /* 0x000fe20000000200 */
[----:B------:R-:W-:-:S02]  /*8910*/  IMAD.MOV.U32 R34, RZ, RZ, R45 ;  /* 0x000000ffff227224 */ /* 0x000fc400078e002d */
[----:B------:R-:W-:Y:S02]  /*8920*/  IMAD.MOV.U32 R33, RZ, RZ, R46 ;  /* 0x000000ffff217224 */ /* 0x000fe400078e002e */
[----:B------:R-:W-:Y:S01]  /*8930*/  IMAD.MOV.U32 R32, RZ, RZ, R47 ;  /* 0x000000ffff207224 */ /* 0x000fe200078e002f */
[C---:B------:R-:W-:Y:S08]  /*8940*/  HMMA.16816.F32.BF16 R88, R36.reuse, R66, R88 ;  /* 0x000000422458723c */ /* 0x040ff00000041858 */
[C---:B------:R-:W-:Y:S01]  /*8950*/  HMMA.16816.F32.BF16 R120, R36.reuse, R62, R92 ;  /* 0x0000003e2478723c */ /* 0x040fe2000004185c */
[----:B------:R-:W-:Y:S07]  /*8960*/  LDSM.16.MT88.4 R92, [R0+0xc080] ;  /* 0x00c08000005c783b */ /* 0x000fee0000004200 */
[----:B------:R-:W-:Y:S01]  /*8970*/  HMMA.16816.F32.BF16 R100, R36, R74, R100 ;  /* 0x0000004a2464723c */ /* 0x000fe20000041864 */
[----:B------:R-:W0:Y:S07]  /*8980*/  LDSM.16.MT88.4 R36, [R0+0xa180] ;  /* 0x00a180000024783b */ /* 0x000e2e0000004200 */
[----:B------:R-:W-:Y:S01]  /*8990*/  HMMA.16816.F32.BF16 R116, R68, R72, R76 ;  /* 0x000000484474723c */ /* 0x000fe2000004184c */
[----:B------:R-:W1:Y:S04]  /*89a0*/  LDSM.16.MT88.4 R68, [R0+0xc000] ;  /* 0x00c000000044783b */ /* 0x000e680000004200 */
[----:B------:R-:W-:Y:S03]  /*89b0*/  LDSM.16.MT88.4 R76, [R0+0xc100] ;  /* 0x00c10000004c783b */ /* 0x000fe60000004200 */
[C---:B---3--:R-:W-:Y:S07]  /*89c0*/  HMMA.16816.F32.BF16 R84, R16.reuse, R58, R108 ;  /* 0x0000003a1054723c */ /* 0x048fee000004186c */
[----:B------:R-:W-:Y:S01]  /*89d0*/  IMAD.MOV.U32 R108, RZ, RZ, R35 ;  /* 0x000000ffff6c7224 */ /* 0x000fe200078e0023 */
[----:B------:R-:W-:Y:S01]  /*89e0*/  HMMA.16816.F32.BF16 R96, R16, R66, R96 ;  /* 0x000000421060723c */ /* 0x000fe20000041860 */
[----:B------:R-:W-:-:S02]  /*89f0*/  IMAD.MOV.U32 R109, RZ, RZ, R34 ;  /* 0x000000ffff6d7224 */ /* 0x000fc400078e0022 */
[----:B------:R-:W-:Y:S02]  /*8a00*/  IMAD.MOV.U32 R110, RZ, RZ, R33 ;  /* 0x000000ffff6e7224 */ /* 0x000fe400078e0021 */
[----:B------:R-:W-:Y:S02]  /*8a10*/  IMAD.MOV.U32 R111, RZ, RZ, R32 ;  /* 0x000000ffff6f7224 */ /* 0x000fe400078e0020 */
[----:B------:R-:W-:Y:S01]  /*8a20*/  LDSM.16.M88.4 R32, [R57+0x12080] ;  /* 0x012080003920783b */ /* 0x000fe20000000200 */
[C---:B------:R-:W-:Y:S08]  /*8a30*/  HMMA.16816.F32.BF16 R104, R16.reuse, R62, R104 ;  /* 0x0000003e1068723c */ /* 0x040ff00000041868 */
[----:B------:R-:W-:Y:S07]  /*8a40*/  HMMA.16816.F32.BF16 R52, R16, R74, R52 ;  /* 0x0000004a1034723c */ /* 0x000fee0000041834 */
[----:B------:R-:W-:Y:S01]  /*8a50*/  IMAD.MOV.U32 R16, RZ, RZ, R23 ;  /* 0x000000ffff107224 */ /* 0x000fe200078e0017 */
[----:B----4-:R-:W-:Y:S01]  /*8a60*/  HMMA.16816.F32.BF16 R44, R28, R66, R4 ;  /* 0x000000421c2c723c */ /* 0x010fe20000041804 */
[----:B------:R-:W-:Y:S01]  /*8a70*/  IMAD.MOV.U32 R17, RZ, RZ, R22 ;  /* 0x000000ffff117224 */ /* 0x000fe200078e0016 */
[----:B------:R-:W-:Y:S01]  /*8a80*/  LDSM.16.M88.4 R4, [R57+0x16080] ;  /* 0x016080003904783b */ /* 0x000fe20000000200 */
[----:B------:R-:W-:-:S02]  /*8a90*/  IMAD.MOV.U32 R18, RZ, RZ, R21 ;  /* 0x000000ffff127224 */ /* 0x000fc400078e0015 */
[----:B------:R-:W-:Y:S02]  /*8aa0*/  IMAD.MOV.U32 R19, RZ, RZ, R20 ;  /* 0x000000ffff137224 */ /* 0x000fe400078e0014 */
[----:B------:R-:W2:Y:S01]  /*8ab0*/  LDSM.16.M88.4 R20, [R57+0x10080] ;  /* 0x010080003914783b */ /* 0x000ea20000000200 */
[C---:B------:R-:W-:Y:S08]  /*8ac0*/  HMMA.16816.F32.BF16 R80, R28.reuse, R58, R24 ;  /* 0x0000003a1c50723c */ /* 0x040ff00000041818 */
[C---:B------:R-:W-:Y:S08]  /*8ad0*/  HMMA.16816.F32.BF16 R12, R28.reuse, R62, R12 ;  /* 0x0000003e1c0c723c */ /* 0x040ff0000004180c */
[----:B------:R-:W-:Y:S01]  /*8ae0*/  HMMA.16816.F32.BF16 R28, R28, R74, R8 ;  /* 0x0000004a1c1c723c */ /* 0x000fe20000041808 */
[----:B------:R-:W3:Y:S07]  /*8af0*/  LDSM.16.MT88.4 R8, [R0+0xc180] ;  /* 0x00c180000008783b */ /* 0x000eee0000004200 */
[C---:B0-----:R-:W-:Y:S08]  /*8b00*/  HMMA.16816.F32.BF16 R24, R36.reuse, R66, R16 ;  /* 0x000000422418723c */ /* 0x041ff00000041810 */
[----:B------:R-:W-:Y:S01]  /*8b10*/  HMMA.16816.F32.BF16 R72, R36, R74, R116 ;  /* 0x0000004a2448723c */ /* 0x000fe20000041874 */
[----:B------:R-:W4:Y:S07]  /*8b20*/  LDL.LU.64 R116, [R1+0x28] ;  /* 0x0000280001747983 */ /* 0x000f2e0000300a00 */
[----:B-1----:R-:W-:Y:S01]  /*8b30*/  HMMA.16816.F32.BF16 R64, R68, R48, R120 ;  /* 0x000000304440723c */ /* 0x002fe20000041878 */
[----:B------:R-:W4:Y:S04]  /*8b40*/  LDL.LU.64 R120, [R1+0x10] ;  /* 0x0000100001787983 */ /* 0x000f280000300a00 */
[----:B------:R-:W4:Y:S03]  /*8b50*/  LDL.LU.64 R122, [R1+0x20] ;  /* 0x00002000017a7983 */ /* 0x000f260000300a00 */
[C---:B--2---:R-:W-:Y:S08]  /*8b60*/  HMMA.16816.F32.BF16 R84, R92.reuse, R20, R84 ;  /* 0x000000145c54723c */ /* 0x044ff00000041854 */
[C---:B------:R-:W-:Y:S08]  /*8b70*/  HMMA.16816.F32.BF16 R96, R92.reuse, R32, R96 ;  /* 0x000000205c60723c */ /* 0x040ff00000041860 */
[C---:B------:R-:W-:Y:S08]  /*8b80*/  HMMA.16816.F32.BF16 R104, R92.reuse, R48, R104 ;  /* 0x000000305c68723c */ /* 0x040ff00000041868 */
[----:B------:R-:W-:Y:S01]  /*8b90*/  HMMA.16816.F32.BF16 R52, R92, R4, R52 ;  /* 0x000000045c34723c */ /* 0x000fe20000041834 */
[----:B------:R-:W2:Y:S07]  /*8ba0*/  LDL.LU.64 R94, [R1+0x8] ;  /* 0x00000800015e7983 */ /* 0x000eae0000300a00 */
[C---:B------:R-:W-:Y:S08]  /*8bb0*/  HMMA.16816.F32.BF16 R40, R36.reuse, R58, R40 ;  /* 0x0000003a2428723c */ /* 0x040ff00000041828 */
[----:B------:R-:W-:Y:S01]  /*8bc0*/  HMMA.16816.F32.BF16 R16, R36, R62, R108 ;  /* 0x0000003e2410723c */ /* 0x000fe2000004186c */
[----:B------:R-:W-:Y:S01]  /*8bd0*/  IMAD.MOV.U32 R119, RZ, RZ, c[0x0][0x18c] ;  /* 0x00006300ff777624 */ /* 0x000fe200078e00ff */
[----:B------:R-:W4:Y:S03]  /*8be0*/  LDL.LU.64 R92, [R1+0x38] ;  /* 0x00003800015c7983 */ /* 0x000f260000300a00 */
[----:B------:R-:W-:Y:S01]  /*8bf0*/  IMAD.SHL.U32 R119, R119, 0x80, RZ ;  /* 0x0000008077777824 */ /* 0x000fe200078e00ff */
[----:B------:R-:W0:Y:S02]  /*8c00*/  LDSM.16.MT88.4 R56, [R0+0xe000] ;  /* 0x00e000000038783b */ /* 0x000e240000004200 */
[C---:B------:R-:W-:Y:S08]  /*8c10*/  HMMA.16816.F32.BF16 R36, R68.reuse, R20, R112 ;  /* 0x000000144424723c */ /* 0x040ff00000041870 */
[----:B------:R-:W-:Y:S01]  /*8c20*/  HMMA.16816.F32.BF16 R60, R68, R32, R88 ;  /* 0x00000020443c723c */ /* 0x000fe20000041858 */
[----:B------:R-:W1:Y:S07]  /*8c30*/  LDSM.16.MT88.4 R88, [R0+0xe080] ;  /* 0x00e080000058783b */ /* 0x000e6e0000004200 */
[C---:B---3--:R-:W-:Y:S08]  /*8c40*/  HMMA.16816.F32.BF16 R40, R8.reuse, R20, R40 ;  /* 0x000000140828723c */ /* 0x048ff00000041828 */
[C---:B------:R-:W-:Y:S08]  /*8c50*/  HMMA.16816.F32.BF16 R24, R8.reuse, R32, R24 ;  /* 0x000000200818723c */ /* 0x040ff00000041818 */
[----:B------:R-:W-:Y:S08]  /*8c60*/  HMMA.16816.F32.BF16 R16, R8, R48, R16 ;  /* 0x000000300810723c */ /* 0x000ff00000041810 */
[-C--:B------:R-:W-:Y:S08]  /*8c70*/  HMMA.16816.F32.BF16 R68, R68, R4.reuse, R100 ;  /* 0x000000044444723c */ /* 0x080ff00000041864 */
[-C--:B------:R-:W-:Y:S08]  /*8c80*/  HMMA.16816.F32.BF16 R28, R76, R4.reuse, R28 ;  /* 0x000000044c1c723c */ /* 0x080ff0000004181c */
[----:B------:R-:W-:Y:S07]  /*8c90*/  HMMA.16816.F32.BF16 R8, R8, R4, R72 ;  /* 0x000000040808723c */ /* 0x000fee0000041848 */
[----:B--2---:R-:W-:-:S02]  /*8ca0*/  IMAD.WIDE R4, R119, 0x2, R94 ;  /* 0x0000000277047825 */ /* 0x004fc400078e025e */
[----:B------:R-:W2:Y:S04]  /*8cb0*/  LDL.LU.64 R94, [R1+0x48] ;  /* 0x00004800015e7983 */ /* 0x000ea80000300a00 */
[----:B------:R-:W-:Y:S04]  /*8cc0*/  STL [R1+0x158], R4 ;  /* 0x0001580401007387 */ /* 0x000fe80000100800 */
[----:B------:R3:W-:Y:S02]  /*8cd0*/  STL [R1+0x154], R5 ;  /* 0x0001540501007387 */ /* 0x0007e40000100800 */
[----:B---3--:R-:W-:-:S02]  /*8ce0*/  IMAD.WIDE R4, R119, 0x2, R2 ;  /* 0x0000000277047825 */ /* 0x008fc400078e0202 */
[----:B------:R-:W3:Y:S01]  /*8cf0*/  LDL.LU.64 R2, [R1+0x1c0] ;  /* 0x0001c00001027983 */ /* 0x000ee20000300a00 */
[C---:B------:R-:W-:Y:S07]  /*8d00*/  HMMA.16816.F32.BF16 R80, R76.reuse, R20, R80 ;  /* 0x000000144c50723c */ /* 0x040fee0000041850 */
[C---:B----4-:R-:W-:Y:S02]  /*8d10*/  IMAD.WIDE R20, R119.reuse, 0x2, R120 ;  /* 0x0000000277147825 */ /* 0x050fe400078e0278 */
[----:B------:R-:W4:Y:S01]  /*8d20*/  LDL.LU.64 R120, [R1+0x58] ;  /* 0x0000580001787983 */ /* 0x000f220000300a00 */
[----:B------:R-:W-:Y:S03]  /*8d30*/  HMMA.16816.F32.BF16 R44, R76, R32, R44 ;  /* 0x000000204c2c723c */ /* 0x000fe6000004182c */
[----:B------:R-:W-:Y:S04]  /*8d40*/  STL [R1+0x150], R20 ;  /* 0x0001501401007387 */ /* 0x000fe80000100800 */
[----:B------:R0:W-:Y:S04]  /*8d50*/  STL [R1+0x14c], R21 ;  /* 0x00014c1501007387 */ /* 0x0001e80000100800 */
[----:B------:R-:W-:Y:S04]  /*8d60*/  STL [R1+0x148], R4 ;  /* 0x0001480401007387 */ /* 0x000fe80000100800 */
[----:B------:R0:W-:Y:S01]  /*8d70*/  STL [R1+0x144], R5 ;  /* 0x0001440501007387 */ /* 0x0001e20000100800 */
[----:B---3--:R-:W-:-:S03]  /*8d80*/  IMAD.WIDE R32, R119, 0x2, R2 ;  /* 0x0000000277207825 */ /* 0x008fc600078e0202 */
[----:B------:R-:W3:Y:S01]  /*8d90*/  LDL.LU.64 R2, [R1+0x1b8] ;  /* 0x0001b80001027983 */ /* 0x000ee20000300a00 */
[----:B0-----:R-:W-:-:S04]  /*8da0*/  IMAD.WIDE R20, R119, 0x2, R122 ;  /* 0x0000000277147825 */ /* 0x001fc800078e027a */
[C---:B------:R-:W-:Y:S01]  /*8db0*/  IMAD.WIDE R4, R119.reuse, 0x2, R116 ;  /* 0x0000000277047825 */ /* 0x040fe200078e0274 */
[----:B------:R-:W-:Y:S04]  /*8dc0*/  STL [R1+0x13c], R20 ;  /* 0x00013c1401007387 */ /* 0x000fe80000100800 */
[----:B------:R-:W2:Y:S04]  /*8dd0*/  LDL.LU.64 R122, [R1+0x68] ;  /* 0x00006800017a7983 */ /* 0x000ea80000300a00 */
[----:B------:R3:W-:Y:S04]  /*8de0*/  STL [R1+0x138], R21 ;  /* 0x0001381501007387 */ /* 0x0007e80000100800 */
[----:B------:R-:W-:Y:S04]  /*8df0*/  STL [R1+0x134], R4 ;  /* 0x0001340401007387 */ /* 0x000fe80000100800 */
[----:B------:R-:W2:Y:S04]  /*8e00*/  LDL.LU.64 R116, [R1+0x70] ;  /* 0x0000700001747983 */ /* 0x000ea80000300a00 */
[----:B------:R0:W-:Y:S04]  /*8e10*/  STL [R1+0x130], R5 ;  /* 0x0001300501007387 */ /* 0x0001e80000100800 */
[----:B------:R-:W-:Y:S04]  /*8e20*/  STL [R1+0x12c], R32 ;  /* 0x00012c2001007387 */ /* 0x000fe80000100800 */
[----:B------:R-:W-:Y:S01]  /*8e30*/  STL [R1+0x128], R33 ;  /* 0x0001282101007387 */ /* 0x000fe20000100800 */
[----:B---3--:R-:W-:-:S03]  /*8e40*/  IMAD.WIDE R20, R119, 0x2, R2 ;  /* 0x0000000277147825 */ /* 0x008fc600078e0202 */
[----:B------:R-:W3:Y:S01]  /*8e50*/  LDL.LU.64 R2, [R1+0x1b0] ;  /* 0x0001b00001027983 */ /* 0x000ee20000300a00 */
[C---:B0-----:R-:W-:Y:S01]  /*8e60*/  IMAD.WIDE R4, R119.reuse, 0x2, R92 ;  /* 0x0000000277047825 */ /* 0x041fe200078e025c */
[----:B------:R-:W-:Y:S04]  /*8e70*/  HMMA.16816.F32.BF16 R12, R76, R48, R12 ;  /* 0x000000304c0c723c */ /* 0x000fe8000004180c */
[----:B------:R-:W-:Y:S04]  /*8e80*/  STL [R1+0x124], R4 ;  /* 0x0001240401007387 */ /* 0x000fe80000100800 */
[----:B------:R-:W4:Y:S04]  /*8e90*/  LDL.LU.64 R78, [R1+0x80] ;  /* 0x00008000014e7983 */ /* 0x000f280000300a00 */
[----:B------:R-:W-:Y:S04]  /*8ea0*/  STL [R1+0x120], R5 ;  /* 0x0001200501007387 */ /* 0x000fe80000100800 */
[----:B------:R-:W4:Y:S04]  /*8eb0*/  LDL.LU.64 R92, [R1+0x88] ;  /* 0x00008800015c7983 */ /* 0x000f280000300a00 */
[----:B------:R-:W-:Y:S04]  /*8ec0*/  STL [R1+0x11c], R20 ;  /* 0x00011c1401007387 */ /* 0x000fe80000100800 */
[----:B------:R3:W-:Y:S02]  /*8ed0*/  STL [R1+0x118], R21 ;  /* 0x0001181501007387 */ /* 0x0007e40000100800 */
[----:B---3--:R-:W-:-:S02]  /*8ee0*/  IMAD.WIDE R20, R119, 0x2, R2 ;  /* 0x0000000277147825 */ /* 0x008fc400078e0202 */
[----:B------:R-:W3:Y:S02]  /*8ef0*/  LDL.LU.64 R2, [R1+0x1a8] ;  /* 0x0001a80001027983 */ /* 0x000ee40000300a00 */
[----:B--2---:R-:W-:-:S05]  /*8f00*/  IMAD.WIDE R4, R119, 0x2, R94 ;  /* 0x0000000277047825 */ /* 0x004fca00078e025e */
[----:B------:R-:W-:Y:S04]  /*8f10*/  STL [R1+0x114], R4 ;  /* 0x0001140401007387 */ /* 0x000fe80000100800 */
[----:B------:R3:W-:Y:S04]  /*8f20*/  STL [R1+0x110], R5 ;  /* 0x0001100501007387 */ /* 0x0007e80000100800 */
[----:B------:R-:W-:Y:S04]  /*8f30*/  STL [R1+0x10c], R20 ;  /* 0x00010c1401007387 */ /* 0x000fe80000100800 */
[----:B------:R-:W2:Y:S04]  /*8f40*/  LDL.LU.64 R94, [R1+0x90] ;  /* 0x00009000015e7983 */ /* 0x000ea80000300a00 */
[----:B------:R-:W-:Y:S01]  /*8f50*/  STL [R1+0x108], R21 ;  /* 0x0001081501007387 */ /* 0x000fe20000100800 */
[----:B---3--:R-:W-:-:S03]  /*8f60*/  IMAD.WIDE R4, R119, 0x2, R2 ;  /* 0x0000000277047825 */ /* 0x008fc600078e0202 */
[----:B------:R-:W3:Y:S01]  /*8f70*/  LDL.LU.64 R2, [R1+0x1a0] ;  /* 0x0001a00001027983 */ /* 0x000ee20000300a00 */
[----:B----4-:R-:W-:-:S03]  /*8f80*/  IMAD.WIDE R32, R119, 0x2, R120 ;  /* 0x0000000277207825 */ /* 0x010fc600078e0278 */
[----:B------:R-:W4:Y:S04]  /*8f90*/  LDL.LU.64 R120, [R1+0x98] ;  /* 0x0000980001787983 */ /* 0x000f280000300a00 */
[----:B------:R-:W-:Y:S04]  /*8fa0*/  STL [R1+0x104], R32 ;  /* 0x0001042001007387 */ /* 0x000fe80000100800 */
[----:B------:R3:W-:Y:S04]  /*8fb0*/  STL [R1+0x100], R33 ;  /* 0x0001002101007387 */ /* 0x0007e80000100800 */
[----:B------:R-:W-:Y:S04]  /*8fc0*/  STL [R1+0xfc], R4 ;  /* 0x0000fc0401007387 */ /* 0x000fe80000100800 */
[----:B------:R0:W-:Y:S01]  /*8fd0*/  STL [R1+0xf8], R5 ;  /* 0x0000f80501007387 */ /* 0x0001e20000100800 */
[----:B---3--:R-:W-:-:S03]  /*8fe0*/  IMAD.WIDE R32, R119, 0x2, R2 ;  /* 0x0000000277207825 */ /* 0x008fc600078e0202 */
[----:B------:R-:W3:Y:S01]  /*8ff0*/  LDL.LU.64 R2, [R1+0x198] ;  /* 0x0001980001027983 */ /* 0x000ee20000300a00 */
[----:B------:R-:W-:-:S03]  /*9000*/  IMAD.WIDE R20, R119, 0x2, R122 ;  /* 0x0000000277147825 */ /* 0x000fc600078e027a */
[----:B------:R-:W2:Y:S01]  /*9010*/  LDL.LU.64 R122, [R1+0xa0] ;  /* 0x0000a000017a7983 */ /* 0x000ea20000300a00 */
[----:B0-----:R-:W-:-:S03]  /*9020*/  IMAD.WIDE R4, R119, 0x2, R116 ;  /* 0x0000000277047825 */ /* 0x001fc600078e0274 */
[----:B------:R-:W-:Y:S04]  /*9030*/  STL [R1+0xf4], R20 ;  /* 0x0000f41401007387 */ /* 0x000fe80000100800 */
[----:B------:R-:W2:Y:S04]  /*9040*/  LDL.LU.64 R116, [R1+0xa8] ;  /* 0x0000a80001747983 */ /* 0x000ea80000300a00 */
[----:B------:R-:W-:Y:S04]  /*9050*/  STL [R1+0xf0], R21 ;  /* 0x0000f01501007387 */ /* 0x000fe80000100800 */
[----:B------:R-:W-:Y:S04]  /*9060*/  STL [R1+0xec], R4 ;  /* 0x0000ec0401007387 */ /* 0x000fe80000100800 */
[----:B------:R0:W-:Y:S04]  /*9070*/  STL [R1+0xe8], R5 ;  /* 0x0000e80501007387 */ /* 0x0001e80000100800 */
[----:B------:R-:W-:Y:S04]  /*9080*/  STL [R1+0xe4], R32 ;  /* 0x0000e42001007387 */ /* 0x000fe80000100800 */
[----:B------:R2:W-:Y:S01]  /*9090*/  STL [R1+0xe0], R33 ;  /* 0x0000e02101007387 */ /* 0x0005e20000100800 */
[----:B------:R-:W-:Y:S03]  /*90a0*/  HMMA.16816.F32.BF16 R108, R56, R34, R60 ;  /* 0x00000022386c723c */ /* 0x000fe6000004183c */
[----:B------:R-:W0:Y:S05]  /*90b0*/  LDSM.16.MT88.4 R60, [R0+0xe100] ;  /* 0x00e10000003c783b */ /* 0x000e2a0000004200 */
[----:B-1----:R-:W-:Y:S01]  /*90c0*/  HMMA.16816.F32.BF16 R84, R88, R22, R84 ;  /* 0x000000165854723c */ /* 0x002fe20000041854 */
[----:B---3--:R-:W-:-:S02]  /*90d0*/  IMAD.WIDE R48, R119, 0x2, R2 ;  /* 0x0000000277307825 */ /* 0x008fc400078e0202 */
[----:B------:R-:W3:Y:S05]  /*90e0*/  LDL.LU.64 R2, [R1+0x190] ;  /* 0x0001900001027983 */ /* 0x000eea0000300a00 */
[C---:B------:R-:W-:Y:S08]  /*90f0*/  HMMA.16816.F32.BF16 R96, R88.reuse, R34, R96 ;  /* 0x000000225860723c */ /* 0x040ff00000041860 */
[C---:B------:R-:W-:Y:S08]  /*9100*/  HMMA.16816.F32.BF16 R104, R88.reuse, R50, R104 ;  /* 0x000000325868723c */ /* 0x040ff00000041868 */
[----:B------:R-:W-:Y:S01]  /*9110*/  HMMA.16816.F32.BF16 R88, R88, R6, R52 ;  /* 0x000000065858723c */ /* 0x000fe20000041834 */
[----:B------:R-:W1:Y:S01]  /*9120*/  LDSM.16.MT88.4 R52, [R0+0xe180] ;  /* 0x00e180000034783b */ /* 0x000e620000004200 */
[----:B0-----:R-:W-:-:S03]  /*9130*/  IMAD.WIDE R4, R119, 0x2, R78 ;  /* 0x0000000277047825 */ /* 0x001fc600078e024e */
[----:B------:R-:W4:Y:S01]  /*9140*/  LDL.LU.64 R78, [R1+0xb0] ;  /* 0x0000b000014e7983 */ /* 0x000f220000300a00 */
[----:B------:R-:W-:-:S03]  /*9150*/  IMAD.WIDE R20, R119, 0x2, R92 ;  /* 0x0000000277147825 */ /* 0x000fc600078e025c */
[----:B------:R-:W-:Y:S04]  /*9160*/  STL [R1+0x7c], R4 ;  /* 0x00007c0401007387 */ /* 0x000fe80000100800 */
[----:B------:R-:W-:Y:S01]  /*9170*/  STL [R1+0x78], R5 ;  /* 0x0000780501007387 */ /* 0x000fe20000100800 */
[----:B------:R-:W-:Y:S03]  /*9180*/  HMMA.16816.F32.BF16 R36, R56, R22, R36 ;  /* 0x000000163824723c */ /* 0x000fe60000041824 */
[----:B------:R-:W4:Y:S01]  /*9190*/  LDL.LU.64 R92, [R1+0xb8] ;  /* 0x0000b800015c7983 */ /* 0x000f220000300a00 */
[----:B--2---:R-:W-:-:S03]  /*91a0*/  IMAD.WIDE R32, R119, 0x2, R94 ;  /* 0x0000000277207825 */ /* 0x004fc600078e025e */
[----:B------:R-:W-:Y:S01]  /*91b0*/  STL [R1+0x74], R20 ;  /* 0x0000741401007387 */ /* 0x000fe20000100800 */
[-C--:B------:R-:W-:Y:S03]  /*91c0*/  HMMA.16816.F32.BF16 R80, R60, R22.reuse, R80 ;  /* 0x000000163c50723c */ /* 0x080fe60000041850 */
[----:B------:R1:W-:Y:S04]  /*91d0*/  STL [R1+0x70], R21 ;  /* 0x0000701501007387 */ /* 0x0003e80000100800 */
[----:B------:R-:W-:Y:S04]  /*91e0*/  STL [R1+0x6c], R48 ;  /* 0x00006c3001007387 */ /* 0x000fe80000100800 */
[----:B------:R-:W-:Y:S04]  /*91f0*/  STL [R1+0x68], R49 ;  /* 0x0000683101007387 */ /* 0x000fe80000100800 */
[----:B------:R-:W2:Y:S01]  /*9200*/  LDL.LU.64 R94, [R1+0xc0] ;  /* 0x0000c000015e7983 */ /* 0x000ea20000300a00 */
[----:B-1----:R-:W-:Y:S07]  /*9210*/  HMMA.16816.F32.BF16 R20, R52, R22, R40 ;  /* 0x000000163414723c */ /* 0x002fee0000041828 */
[----:B---3--:R-:W-:-:S02]  /*9220*/  IMAD.WIDE R42, R119, 0x2, R2 ;  /* 0x00000002772a7825 */ /* 0x008fc400078e0202 */
[----:B------:R-:W3:Y:S02]  /*9230*/  LDL.LU.64 R2, [R1+0x188] ;  /* 0x0001880001027983 */ /* 0x000ee40000300a00 */
[C---:B----4-:R-:W-:Y:S02]  /*9240*/  IMAD.WIDE R4, R119.reuse, 0x2, R120 ;  /* 0x0000000277047825 */ /* 0x050fe400078e0278 */
[----:B------:R-:W4:Y:S01]  /*9250*/  LDL.LU.64 R120, [R1+0xc8] ;  /* 0x0000c80001787983 */ /* 0x000f220000300a00 */
[-C--:B------:R-:W-:Y:S03]  /*9260*/  HMMA.16816.F32.BF16 R44, R60, R34.reuse, R44 ;  /* 0x000000223c2c723c */ /* 0x080fe6000004182c */
[----:B------:R-:W-:Y:S04]  /*9270*/  STL [R1+0x64], R32 ;  /* 0x0000642001007387 */ /* 0x000fe80000100800 */
[----:B------:R0:W-:Y:S04]  /*9280*/  STL [R1+0x60], R33 ;  /* 0x0000602101007387 */ /* 0x0001e80000100800 */
[----:B------:R-:W-:Y:S04]  /*9290*/  STL [R1+0x5c], R4 ;  /* 0x00005c0401007387 */ /* 0x000fe80000100800 */
[----:B------:R1:W-:Y:S01]  /*92a0*/  STL [R1+0x58], R5 ;  /* 0x0000580501007387 */ /* 0x0003e20000100800 */
[----:B0-----:R-:W-:Y:S03]  /*92b0*/  HMMA.16816.F32.BF16 R32, R52, R34, R24 ;  /* 0x000000223420723c */ /* 0x001fe60000041818 */
[----:B------:R0:W-:Y:S04]  /*92c0*/  STL [R1+0x54], R42 ;  /* 0x0000542a01007387 */ /* 0x0001e80000100800 */
[----:B------:R-:W-:Y:S01]  /*92d0*/  STL [R1+0x50], R43 ;  /* 0x0000502b01007387 */ /* 0x000fe20000100800 */
[----:B---3--:R-:W-:-:S03]  /*92e0*/  IMAD.WIDE R26, R119, 0x2, R2 ;  /* 0x00000002771a7825 */ /* 0x008fc600078e0202 */
[----:B------:R-:W3:Y:S01]  /*92f0*/  LDL.LU.64 R2, [R1+0x180] ;  /* 0x0001800001027983 */ /* 0x000ee20000300a00 */
[----:B------:R-:W-:-:S03]  /*9300*/  IMAD.WIDE R40, R119, 0x2, R122 ;  /* 0x0000000277287825 */ /* 0x000fc600078e027a */
[----:B------:R-:W2:Y:S01]  /*9310*/  LDL.LU.64 R122, [R1+0xd0] ;  /* 0x0000d000017a7983 */ /* 0x000ea20000300a00 */
[----:B-1----:R-:W-:-:S03]  /*9320*/  IMAD.WIDE R4, R119, 0x2, R116 ;  /* 0x0000000277047825 */ /* 0x002fc600078e0274 */
[----:B------:R-:W2:Y:S04]  /*9330*/  LDL.LU.64 R116, [R1+0xd8] ;  /* 0x0000d80001747983 */ /* 0x000ea80000300a00 */
[----:B0-----:R-:W2:Y:S01]  /*9340*/  LDL.LU R42, [R1+0x15c] ;  /* 0x00015c00012a7983 */ /* 0x001ea20000300800 */
[-C--:B------:R-:W-:Y:S03]  /*9350*/  HMMA.16816.F32.BF16 R112, R56, R50.reuse, R64 ;  /* 0x000000323870723c */ /* 0x080fe60000041840 */
[----:B------:R-:W-:Y:S04]  /*9360*/  STL [R1+0x4c], R40 ;  /* 0x00004c2801007387 */ /* 0x000fe80000100800 */
[----:B------:R-:W-:Y:S01]  /*9370*/  STL [R1+0x48], R41 ;  /* 0x0000482901007387 */ /* 0x000fe20000100800 */
[-C--:B------:R-:W-:Y:S03]  /*9380*/  HMMA.16816.F32.BF16 R12, R60, R50.reuse, R12 ;  /* 0x000000323c0c723c */ /* 0x080fe6000004180c */
[----:B------:R-:W-:Y:S04]  /*9390*/  STL [R1+0x44], R4 ;  /* 0x0000440401007387 */ /* 0x000fe80000100800 */
[----:B------:R0:W-:Y:S01]  /*93a0*/  STL [R1+0x40], R5 ;  /* 0x0000400501007387 */ /* 0x0001e20000100800 */
[----:B------:R-:W-:Y:S03]  /*93b0*/  HMMA.16816.F32.BF16 R48, R52, R50, R16 ;  /* 0x000000323430723c */ /* 0x000fe60000041810 */
[----:B------:R-:W-:Y:S04]  /*93c0*/  STL [R1+0x3c], R26 ;  /* 0x00003c1a01007387 */ /* 0x000fe80000100800 */
[----:B------:R-:W-:Y:S01]  /*93d0*/  STL [R1+0x38], R27 ;  /* 0x0000381b01007387 */ /* 0x000fe20000100800 */
[----:B---3--:R-:W-:-:S03]  /*93e0*/  IMAD.WIDE R16, R119, 0x2, R2 ;  /* 0x0000000277107825 */ /* 0x008fc600078e0202 */
[----:B------:R-:W3:Y:S01]  /*93f0*/  LDL.LU.64 R2, [R1+0x178] ;  /* 0x0001780001027983 */ /* 0x000ee20000300a00 */
[----:B------:R-:W-:-:S04]  /*9400*/  IMAD.WIDE R24, R119, 0x2, R78 ;  /* 0x0000000277187825 */ /* 0x000fc800078e024e */
[C---:B0-----:R-:W-:Y:S01]  /*9410*/  IMAD.WIDE R4, R119.reuse, 0x2, R92 ;  /* 0x0000000277047825 */ /* 0x041fe200078e025c */
[----:B------:R-:W-:Y:S01]  /*9420*/  STL [R1+0x34], R24 ;  /* 0x0000341801007387 */ /* 0x000fe20000100800 */
[-C--:B------:R-:W-:Y:S03]  /*9430*/  HMMA.16816.F32.BF16 R100, R56, R6.reuse, R68 ;  /* 0x000000063864723c */ /* 0x080fe60000041844 */
[----:B------:R-:W-:Y:S04]  /*9440*/  STL [R1+0x30], R25 ;  /* 0x0000301901007387 */ /* 0x000fe80000100800 */
[----:B------:R-:W-:Y:S01]  /*9450*/  STL [R1+0x2c], R4 ;  /* 0x00002c0401007387 */ /* 0x000fe20000100800 */
[-C--:B------:R-:W-:Y:S03]  /*9460*/  HMMA.16816.F32.BF16 R28, R60, R6.reuse, R28 ;  /* 0x000000063c1c723c */ /* 0x080fe6000004181c */
[----:B------:R0:W-:Y:S04]  /*9470*/  STL [R1+0x28], R5 ;  /* 0x0000280501007387 */ /* 0x0001e80000100800 */
[----:B------:R-:W-:Y:S04]  /*9480*/  STL [R1+0x24], R16 ;  /* 0x0000241001007387 */ /* 0x000fe80000100800 */
[----:B------:R4:W-:Y:S01]  /*9490*/  STL [R1+0x20], R17 ;  /* 0x0000201101007387 */ /* 0x0009e20000100800 */
[----:B0-----:R-:W-:Y:S01]  /*94a0*/  HMMA.16816.F32.BF16 R4, R52, R6, R8 ;  /* 0x000000063404723c */ /* 0x001fe20000041808 */
[----:B--2---:R-:W-:-:S06]  /*94b0*/  IMAD.WIDE R18, R119, 0x2, R94 ;  /* 0x0000000277127825 */ /* 0x004fcc00078e025e */
[C---:B---3--:R-:W-:Y:S02]  /*94c0*/  IMAD.WIDE R8, R119.reuse, 0x2, R2 ;  /* 0x0000000277087825 */ /* 0x048fe400078e0202 */
[----:B------:R-:W2:Y:S02]  /*94d0*/  LDL.LU.64 R2, [R1+0x170] ;  /* 0x0001700001027983 */ /* 0x000ea40000300a00 */
[C---:B----4-:R-:W-:Y:S01]  /*94e0*/  IMAD.WIDE R16, R119.reuse, 0x2, R120 ;  /* 0x0000000277107825 */ /* 0x050fe200078e0278 */
[----:B------:R-:W-:Y:S01]  /*94f0*/  IADD3 R42, R42, -0x1, RZ ;  /* 0xffffffff2a2a7810 */ /* 0x000fe20007ffe0ff */
[----:B------:R-:W-:Y:S04]  /*9500*/  STL [R1+0x1c], R18 ;  /* 0x00001c1201007387 */ /* 0x000fe80000100800 */
[----:B------:R-:W-:Y:S04]  /*9510*/  STL [R1+0x18], R19 ;  /* 0x0000181301007387 */ /* 0x000fe80000100800 */
[----:B------:R-:W-:Y:S04]  /*9520*/  STL [R1+0x14], R16 ;  /* 0x0000141001007387 */ /* 0x000fe80000100800 */
[----:B------:R-:W-:Y:S04]  /*9530*/  STL [R1+0x10], R17 ;  /* 0x0000101101007387 */ /* 0x000fe80000100800 */
[----:B------:R-:W-:Y:S04]  /*9540*/  STL [R1+0xc], R8 ;  /* 0x00000c0801007387 */ /* 0x000fe80000100800 */
[----:B------:R0:W-:Y:S04]  /*9550*/  STL [R1+0x8], R9 ;  /* 0x0000080901007387 */ /* 0x0001e80000100800 */
[----:B------:R1:W-:Y:S01]  /*9560*/  STL [R1+0x15c], R42 ;  /* 0x00015c2a01007387 */ /* 0x0003e20000100800 */
[----:B------:R-:W-:Y:S01]  /*9570*/  ISETP.NE.U32.AND P0, PT, R42, RZ, PT ;  /* 0x000000ff2a00720c */ /* 0x000fe20003f05070 */
[----:B------:R-:W-:Y:S01]  /*9580*/  IMAD.MOV.U32 R43, RZ, RZ, c[0x0][0x188] ;  /* 0x00006200ff2b7624 */ /* 0x000fe200078e00ff */
[----:B------:R-:W-:Y:S01]  /*9590*/  UIADD3 UR4, UR4, -0x80, URZ ;  /* 0xffffff8004047890 */ /* 0x000fe2000fffe03f */
[----:B------:R-:W-:-:S04]  /*95a0*/  IMAD.WIDE R10, R119, 0x2, R122 ;  /* 0x00000002770a7825 */ /* 0x000fc800078e027a */
[----:B------:R-:W-:Y:S02]  /*95b0*/  IMAD.SHL.U32 R43, R43, 0x80, RZ ;  /* 0x000000802b2b7824 */ /* 0x000fe400078e00ff */
[----:B0-----:R-:W-:-:S04]  /*95c0*/  IMAD.WIDE R8, R119, 0x2, R116 ;  /* 0x0000000277087825 */ /* 0x001fc800078e0274 */
[----:B------:R-:W-:Y:S02]  /*95d0*/  IMAD.MOV.U32 R41, RZ, RZ, R10 ;  /* 0x000000ffff297224 */ /* 0x000fe400078e000a */
[----:B------:R-:W-:Y:S02]  /*95e0*/  IMAD.MOV.U32 R40, RZ, RZ, R11 ;  /* 0x000000ffff287224 */ /* 0x000fe400078e000b */
[----:B------:R-:W-:Y:S02]  /*95f0*/  IMAD.MOV.U32 R25, RZ, RZ, R8 ;  /* 0x000000ffff197224 */ /* 0x000fe400078e0008 */
[----:B------:R-:W-:Y:S02]  /*9600*/  IMAD.MOV.U32 R24, RZ, RZ, R9 ;  /* 0x000000ffff187224 */ /* 0x000fe400078e0009 */
[----:B--2---:R-:W-:Y:S01]  /*9610*/  IMAD.WIDE R2, R43, 0x2, R2 ;  /* 0x000000022b027825 */ /* 0x004fe200078e0202 */
[----:B-1----:R-:W-:Y:S01]  /*9620*/  @!P0 CALL.REL.NOINC `(.L_x_1) ;  /* 0x0000001000008944 */ /* 0x002fe20003c00000 */
[----:B------:R-:W-:Y:S05]  /*9630*/  BRA `(.L_x_2) ;  /* 0xffffa68000007947 */ /* 0x000fea000383ffff */
.L_x_1:
[----:B------:R-:W-:Y:S02]  /*9640*/  F2FP.BF16.PACK_AB R16, R47, R83 ;  /* 0x000000532f10723e */ /* 0x000fe400000010ff */
[----:B------:R-:W-:-:S02]  /*9650*/  F2FP.BF16.PACK_AB R18, R45, R81 ;  /* 0x000000512d12723e */ /* 0x000fc400000010ff */
[----:B------:R-:W-:Y:S02]  /*9660*/  F2FP.BF16.PACK_AB R47, R30, R14 ;  /* 0x0000000e1e2f723e */ /* 0x000fe400000010ff */
[----:B------:R-:W-:Y:S02]  /*9670*/  F2FP.BF16.PACK_AB R45, R28, R12 ;  /* 0x0000000c1c2d723e */ /* 0x000fe400000010ff */
[----:B------:R-:W-:Y:S02]  /*9680*/  F2FP.BF16.PACK_AB R10, R35, R23 ;  /* 0x00000017230a723e */ /* 0x000fe400000010ff */
[----:B------:R-:W-:Y:S02]  /*9690*/  F2FP.BF16.PACK_AB R17, R31, R15 ;  /* 0x0000000f1f11723e */ /* 0x000fe400000010ff */
        /* <DEDUP_REMOVED lines=26> */
.L_x_0:
[----:B------:R-:W2:Y:S04]  /*9840*/  LDL.LU R28, [R1+0x164] ;  /* 0x00016400011c7983 */ /* 0x000ea80000300800 */
[----:B------:R-:W3:Y:S04]  /*9850*/  LDL.LU R34, [R1+0x140] ;  /* 0x0001400001227983 */ /* 0x000ee80000300800 */
[----:B------:R-:W1:Y:S02]  /*9860*/  S2R R29, SR_TID.X ;  /* 0x00000000001d7919 */ /* 0x000e640000002100 */
[----:B-1----:R-:W-:Y:S01]  /*9870*/  SHF.R.S32.HI R4, RZ, 0x4, R29 ;  /* 0x00000004ff047819 */ /* 0x002fe2000001141d */
[----:B------:R-:W-:-:S02]  /*9880*/  IMAD.SHL.U32 R7, R29, 0x20, RZ ;  /* 0x000000201d077824 */ /* 0x000fc400078e00ff */
[C---:B------:R-:W-:Y:S01]  /*9890*/  IMAD.SHL.U32 R0, R29.reuse, 0x80, RZ ;  /* 0x000000801d007824 */ /* 0x040fe200078e00ff */
[----:B------:R-:W-:Y:S01]  /*98a0*/  SGXT R4, R4, 0x1 ;  /* 0x000000010404781a */ /* 0x000fe20000000200 */
[C---:B------:R-:W-:Y:S01]  /*98b0*/  IMAD.SHL.U32 R5, R29.reuse, 0x8, RZ ;  /* 0x000000081d057824 */ /* 0x040fe200078e00ff */
[----:B------:R-:W-:Y:S02]  /*98c0*/  LOP3.LUT R6, R29, 0xc, RZ, 0xc0, !PT ;  /* 0x0000000c1d067812 */ /* 0x000fe400078ec0ff */
[----:B------:R-:W-:Y:S02]  /*98d0*/  LOP3.LUT R7, R7, 0x60, RZ, 0xc0, !PT ;  /* 0x0000006007077812 */ /* 0x000fe400078ec0ff */
[----:B------:R-:W-:Y:S02]  /*98e0*/  LOP3.LUT R0, R0, 0x3000, RZ, 0xc0, !PT ;  /* 0x0000300000007812 */ /* 0x000fe400078ec0ff */
[----:B------:R-:W-:Y:S01]  /*98f0*/  LOP3.LUT R4, R4, 0x4008, RZ, 0xc0, !PT ;  /* 0x0000400804047812 */ /* 0x000fe200078ec0ff */
[----:B------:R-:W-:Y:S01]  /*9900*/  IMAD R27, R6, 0x1000, R7 ;  /* 0x00001000061b7824 */ /* 0x000fe200078e0207 */
[----:B------:R-:W-:-:S02]  /*9910*/  LOP3.LUT R0, R0, 0x78, R5, 0xf8, !PT ;  /* 0x0000007800007812 */ /* 0x000fc400078ef805 */
[----:B------:R-:W-:Y:S01]  /*9920*/  LOP3.LUT R7, R4, 0x180, R29, 0xf8, !PT ;  /* 0x0000018004077812 */ /* 0x000fe200078ef81d */
[----:B------:R-:W-:Y:S01]  /*9930*/  IMAD R27, R6, 0x2, R27 ;  /* 0x00000002061b7824 */ /* 0x000fe200078e021b */
[----:B0-----:R-:W-:Y:S02]  /*9940*/  LOP3.LUT R26, R5, 0xf80, RZ, 0xc0, !PT ;  /* 0x00000f80051a7812 */ /* 0x001fe400078ec0ff */
[----:B------:R-:W-:Y:S01]  /*9950*/  LOP3.LUT R0, R7, R0, RZ, 0x3c, !PT ;  /* 0x0000000007007212 */ /* 0x000fe200078e3cff */
[----:B------:R-:W-:Y:S02]  /*9960*/  BAR.SYNC.DEFER_BLOCKING 0x0 ;  /* 0x0000000000007b1d */ /* 0x000fe40000010000 */
[----:B------:R-:W-:Y:S01]  /*9970*/  IMAD.IADD R26, R26, 0x1, R27 ;  /* 0x000000011a1a7824 */ /* 0x000fe200078e021b */
[----:B------:R-:W-:-:S03]  /*9980*/  LOP3.LUT R27, R0, 0x10, RZ, 0x3c, !PT ;  /* 0x00000010001b7812 */ /* 0x000fc600078e3cff */
[----:B------:R-:W-:Y:S04]  /*9990*/  STS.64 [R0], R36 ;  /* 0x0000002400007388 */ /* 0x000fe80000000a00 */
[----:B------:R-:W-:Y:S04]  /*99a0*/  STS.64 [R0+0x800], R12 ;  /* 0x0008000c00007388 */ /* 0x000fe80000000a00 */
[----:B------:R-:W-:Y:S04]  /*99b0*/  STS.64 [R0+0x200], R84 ;  /* 0x0002005400007388 */ /* 0x000fe80000000a00 */
[----:B------:R-:W-:Y:S04]  /*99c0*/  STS.64 [R0+0xa00], R14 ;  /* 0x000a000e00007388 */ /* 0x000fe80000000a00 */
[----:B------:R0:W-:Y:S04]  /*99d0*/  STS.64 [R0+0x400], R44 ;  /* 0x0004002c00007388 */ /* 0x0001e80000000a00 */
[----:B------:R-:W-:Y:S04]  /*99e0*/  STS.64 [R0+0xc00], R18 ;  /* 0x000c001200007388 */ /* 0x000fe80000000a00 */
[----:B------:R-:W-:Y:S04]  /*99f0*/  STS.64 [R0+0x600], R20 ;  /* 0x0006001400007388 */ /* 0x000fe80000000a00 */
[----:B------:R3:W-:Y:S04]  /*9a00*/  STS.64 [R0+0xe00], R24 ;  /* 0x000e001800007388 */ /* 0x0007e80000000a00 */
[----:B------:R-:W-:Y:S04]  /*9a10*/  STS.64 [R27+0x8000], R38 ;  /* 0x008000261b007388 */ /* 0x000fe80000000a00 */
[----:B------:R-:W-:Y:S04]  /*9a20*/  STS.64 [R27+0x8800], R2 ;  /* 0x008800021b007388 */ /* 0x000fe80000000a00 */
[----:B------:R-:W-:Y:S04]  /*9a30*/  STS.64 [R27+0x8200], R86 ;  /* 0x008200561b007388 */ /* 0x000fe80000000a00 */
[----:B------:R-:W-:Y:S04]  /*9a40*/  STS.64 [R27+0x8a00], R8 ;  /* 0x008a00081b007388 */ /* 0x000fe80000000a00 */
[----:B------:R-:W-:Y:S04]  /*9a50*/  STS.64 [R27+0x8400], R46 ;  /* 0x0084002e1b007388 */ /* 0x000fe80000000a00 */
[----:B------:R-:W-:Y:S04]  /*9a60*/  STS.64 [R27+0x8c00], R16 ;  /* 0x008c00101b007388 */ /* 0x000fe80000000a00 */
[----:B------:R-:W-:Y:S04]  /*9a70*/  STS.64 [R27+0x8600], R22 ;  /* 0x008600161b007388 */ /* 0x000fe80000000a00 */
[----:B------:R1:W-:Y:S04]  /*9a80*/  STS.64 [R27+0x8e00], R10 ;  /* 0x008e000a1b007388 */ /* 0x0003e80000000a00 */
[----:B------:R-:W-:Y:S01]  /*9a90*/  BAR.SYNC.DEFER_BLOCKING 0x0 ;  /* 0x0000000000007b1d */ /* 0x000fe20000010000 */
[----:B------:R-:W-:-:S02]  /*9aa0*/  LOP3.LUT R40, R26, 0x8, RZ, 0x3c, !PT ;  /* 0x000000081a287812 */ /* 0x000fc400078e3cff */
[C---:B------:R-:W-:Y:S02]  /*9ab0*/  LOP3.LUT R43, R26.reuse, 0x10, RZ, 0x3c, !PT ;  /* 0x000000101a2b7812 */ /* 0x040fe400078e3cff */
[----:B------:R-:W-:Y:S02]  /*9ac0*/  LOP3.LUT R42, R26, 0x18, RZ, 0x3c, !PT ;  /* 0x000000181a2a7812 */ /* 0x000fe400078e3cff */
[----:B------:R-:W-:Y:S01]  /*9ad0*/  SHF.R.U32.HI R41, RZ, 0x8, R29 ;  /* 0x00000008ff297819 */ /* 0x000fe2000001161d */
[----:B------:R-:W4:Y:S04]  /*9ae0*/  LDS.64 R6, [R26] ;  /* 0x000000001a067984 */ /* 0x000f280000000a00 */
[----:B------:R-:W5:Y:S04]  /*9af0*/  LDS.64 R2, [R40] ;  /* 0x0000000028027984 */ /* 0x000f680000000a00 */
[----:B------:R-:W0:Y:S01]  /*9b00*/  LDS.64 R4, [R43] ;  /* 0x000000002b047984 */ /* 0x000e220000000a00 */
[----:B------:R-:W-:-:S03]  /*9b10*/  SGXT.U32 R41, R41, 0x1 ;  /* 0x000000012929781a */ /* 0x000fc60000000000 */
[----:B------:R-:W0:Y:S01]  /*9b20*/  LDS.64 R8, [R42] ;  /* 0x000000002a087984 */ /* 0x000e220000000a00 */
[C---:B--2---:R-:W-:Y:S01]  /*9b30*/  ISETP.GE.AND P0, PT, R28.reuse, c[0x0][0x178], PT ;  /* 0x00005e001c007a0c */ /* 0x044fe20003f06270 */
[----:B0-----:R-:W-:Y:S01]  /*9b40*/  IMAD R44, R28, c[0x0][0x194], RZ ;  /* 0x000065001c2c7a24 */ /* 0x001fe200078e02ff */
[C---:B---3--:R-:W-:Y:S02]  /*9b50*/  LOP3.LUT R0, R34.reuse, R41, RZ, 0xfc, !PT ;  /* 0x0000002922007212 */ /* 0x048fe400078efcff */
[--C-:B-1----:R-:W-:Y:S02]  /*9b60*/  LOP3.LUT R10, R34, 0x4, R41.reuse, 0xfe, !PT ;  /* 0x00000004220a7812 */ /* 0x102fe400078efe29 */
[C---:B------:R-:W-:Y:S01]  /*9b70*/  ISETP.LT.AND P1, PT, R0.reuse, c[0x0][0x17c], !P0 ;  /* 0x00005f0000007a0c */ /* 0x040fe20004721270 */
[----:B------:R-:W-:Y:S01]  /*9b80*/  IMAD R15, R0, c[0x0][0x198], RZ ;  /* 0x00006600000f7a24 */ /* 0x000fe200078e02ff */
[----:B------:R-:W-:Y:S01]  /*9b90*/  LEA R0, P4, R44, c[0x0][0x170], 0x1 ;  /* 0x00005c002c007a11 */ /* 0x000fe200078808ff */
[----:B------:R-:W-:Y:S01]  /*9ba0*/  IMAD R19, R10, c[0x0][0x198], RZ ;  /* 0x000066000a137a24 */ /* 0x000fe200078e02ff */
[----:B------:R-:W-:-:S02]  /*9bb0*/  LOP3.LUT R11, R34, 0x2, R41, 0xfe, !PT ;  /* 0x00000002220b7812 */ /* 0x000fc400078efe29 */
[----:B------:R-:W-:Y:S02]  /*9bc0*/  ISETP.LT.AND P3, PT, R10, c[0x0][0x17c], !P0 ;  /* 0x00005f000a007a0c */ /* 0x000fe40004761270 */
[----:B------:R-:W-:Y:S02]  /*9bd0*/  LEA.HI.X.SX32 R44, R44, c[0x0][0x174], 0x1, P4 ;  /* 0x00005d002c2c7a11 */ /* 0x000fe400020f0eff */
[----:B------:R-:W-:Y:S01]  /*9be0*/  LEA R10, P6, R15, R0, 0x1 ;  /* 0x000000000f0a7211 */ /* 0x000fe200078c08ff */
[C---:B------:R-:W-:Y:S01]  /*9bf0*/  IMAD R17, R11.reuse, c[0x0][0x198], RZ ;  /* 0x000066000b117a24 */ /* 0x040fe200078e02ff */
[----:B------:R-:W-:Y:S02]  /*9c00*/  ISETP.LT.AND P2, PT, R11, c[0x0][0x17c], !P0 ;  /* 0x00005f000b007a0c */ /* 0x000fe40004741270 */
[----:B------:R-:W-:Y:S02]  /*9c10*/  LEA.HI.X.SX32 R11, R15, R44, 0x1, P6 ;  /* 0x0000002c0f0b7211 */ /* 0x000fe400030f0eff */
[----:B------:R-:W-:-:S02]  /*9c20*/  LOP3.LUT R13, R34, 0x6, R41, 0xfe, !PT ;  /* 0x00000006220d7812 */ /* 0x000fc400078efe29 */
[-C--:B------:R-:W-:Y:S01]  /*9c30*/  LEA R12, P4, R17, R0.reuse, 0x1 ;  /* 0x00000000110c7211 */ /* 0x080fe200078808ff */
[----:B----4-:R-:W-:Y:S01]  /*9c40*/  @P1 STG.E.U16 [R10.64], R6 ;  /* 0x000000060a001986 */ /* 0x010fe2000c101506 */
[----:B------:R-:W-:Y:S01]  /*9c50*/  LEA R14, P5, R19, R0, 0x1 ;  /* 0x00000000130e7211 */ /* 0x000fe200078a08ff */
[C---:B------:R-:W-:Y:S01]  /*9c60*/  IMAD R21, R13.reuse, c[0x0][0x198], RZ ;  /* 0x000066000d157a24 */ /* 0x040fe200078e02ff */
[----:B------:R-:W-:Y:S01]  /*9c70*/  ISETP.LT.AND P6, PT, R13, c[0x0][0x17c], !P0 ;  /* 0x00005f000d007a0c */ /* 0x000fe200047c1270 */
[----:B------:R-:W0:Y:S01]  /*9c80*/  LDS.64 R10, [R26+0x1000] ;  /* 0x001000001a0a7984 */ /* 0x000e220000000a00 */
[-C--:B------:R-:W-:Y:S02]  /*9c90*/  LEA.HI.X.SX32 R13, R17, R44.reuse, 0x1, P4 ;  /* 0x0000002c110d7211 */ /* 0x080fe400020f0eff */
[----:B------:R-:W-:Y:S02]  /*9ca0*/  LEA.HI.X.SX32 R15, R19, R44, 0x1, P5 ;  /* 0x0000002c130f7211 */ /* 0x000fe400028f0eff */
[C---:B------:R-:W-:Y:S01]  /*9cb0*/  LEA R16, P4, R21.reuse, R0, 0x1 ;  /* 0x0000000015107211 */ /* 0x040fe200078808ff */
[----:B-----5:R-:W-:Y:S04]  /*9cc0*/  @P2 STG.E.U16 [R12.64], R2 ;  /* 0x000000020c002986 */ /* 0x020fe8000c101506 */
[----:B------:R-:W1:Y:S01]  /*9cd0*/  LDS.64 R12, [R40+0x1000] ;  /* 0x00100000280c7984 */ /* 0x000e620000000a00 */
[----:B------:R-:W-:-:S03]  /*9ce0*/  LEA.HI.X.SX32 R17, R21, R44, 0x1, P4 ;  /* 0x0000002c15117211 */ /* 0x000fc600020f0eff */
[----:B------:R-:W-:Y:S01]  /*9cf0*/  @P3 STG.E.U16 [R14.64], R4 ;  /* 0x000000040e003986 */ /* 0x000fe2000c101506 */
[----:B------:R-:W-:-:S03]  /*9d00*/  LOP3.LUT R21, R34, 0x8, R41, 0xfe, !PT ;  /* 0x0000000822157812 */ /* 0x000fc600078efe29 */
[----:B------:R-:W2:Y:S01]  /*9d10*/  LDS.64 R14, [R43+0x1000] ;  /* 0x001000002b0e7984 */ /* 0x000ea20000000a00 */
[C-C-:B------:R-:W-:Y:S02]  /*9d20*/  LOP3.LUT R19, R34.reuse, 0xa, R41.reuse, 0xfe, !PT ;  /* 0x0000000a22137812 */ /* 0x140fe400078efe29 */
[----:B------:R-:W-:Y:S01]  /*9d30*/  LOP3.LUT R18, R34, 0xc, R41, 0xfe, !PT ;  /* 0x0000000c22127812 */ /* 0x000fe200078efe29 */
[----:B------:R-:W-:Y:S01]  /*9d40*/  @P6 STG.E.U16 [R16.64], R8 ;  /* 0x0000000810006986 */ /* 0x000fe2000c101506 */
[----:B------:R-:W-:-:S03]  /*9d50*/  IMAD R23, R21, c[0x0][0x198], RZ ;  /* 0x0000660015177a24 */ /* 0x000fc600078e02ff */
[----:B------:R-:W3:Y:S01]  /*9d60*/  LDS.64 R16, [R42+0x1000] ;  /* 0x001000002a107984 */ /* 0x000ee20000000a00 */
[----:B------:R-:W-:Y:S01]  /*9d70*/  LOP3.LUT R20, R34, 0xe, R41, 0xfe, !PT ;  /* 0x0000000e22147812 */ /* 0x000fe200078efe29 */
[C---:B------:R-:W-:Y:S01]  /*9d80*/  IMAD R25, R19.reuse, c[0x0][0x198], RZ ;  /* 0x0000660013197a24 */ /* 0x040fe200078e02ff */
[----:B------:R-:W-:Y:S01]  /*9d90*/  ISETP.LT.AND P3, PT, R19, c[0x0][0x17c], !P0 ;  /* 0x00005f0013007a0c */ /* 0x000fe20004761270 */
[C---:B------:R-:W-:Y:S01]  /*9da0*/  IMAD R33, R18.reuse, c[0x0][0x198], RZ ;  /* 0x0000660012217a24 */ /* 0x040fe200078e02ff */
[----:B------:R-:W-:Y:S02]  /*9db0*/  ISETP.LT.AND P2, PT, R18, c[0x0][0x17c], !P0 ;  /* 0x00005f0012007a0c */ /* 0x000fe40004741270 */
[----:B------:R-:W4:Y:S01]  /*9dc0*/  LDS.64 R18, [R26+0x2000] ;  /* 0x002000001a127984 */ /* 0x000f220000000a00 */
[----:B------:R-:W-:Y:S01]  /*9dd0*/  LEA R28, P6, R23, R0, 0x1 ;  /* 0x00000000171c7211 */ /* 0x000fe200078c08ff */
[----:B------:R-:W-:Y:S01]  /*9de0*/  IMAD R35, R20, c[0x0][0x198], RZ ;  /* 0x0000660014237a24 */ /* 0x000fe200078e02ff */
[----:B------:R-:W-:-:S02]  /*9df0*/  ISETP.LT.AND P4, PT, R21, c[0x0][0x17c], !P0 ;  /* 0x00005f0015007a0c */ /* 0x000fc40004781270 */
[----:B------:R-:W-:Y:S02]  /*9e00*/  ISETP.LT.AND P1, PT, R20, c[0x0][0x17c], !P0 ;  /* 0x00005f0014007a0c */ /* 0x000fe40004721270 */
[----:B------:R-:W-:Y:S01]  /*9e10*/  LEA R30, P5, R25, R0, 0x1 ;  /* 0x00000000191e7211 */ /* 0x000fe200078a08ff */
[----:B------:R-:W5:Y:S01]  /*9e20*/  LDS.64 R20, [R40+0x2000] ;  /* 0x0020000028147984 */ /* 0x000f620000000a00 */
[----:B------:R-:W-:-:S03]  /*9e30*/  LEA.HI.X.SX32 R29, R23, R44, 0x1, P6 ;  /* 0x0000002c171d7211 */ /* 0x000fc600030f0eff */
[----:B------:R-:W2:Y:S01]  /*9e40*/  LDS.64 R22, [R43+0x2000] ;  /* 0x002000002b167984 */ /* 0x000ea20000000a00 */
[----:B------:R-:W-:-:S03]  /*9e50*/  LEA.HI.X.SX32 R31, R25, R44, 0x1, P5 ;  /* 0x0000002c191f7211 */ /* 0x000fc600028f0eff */
[----:B------:R-:W2:Y:S01]  /*9e60*/  LDS.64 R24, [R42+0x2000] ;  /* 0x002000002a187984 */ /* 0x000ea20000000a00 */
[----:B------:R-:W-:-:S03]  /*9e70*/  LOP3.LUT R27, R34, 0x10, R41, 0xfe, !PT ;  /* 0x00000010221b7812 */ /* 0x000fc600078efe29 */
[----:B0-----:R-:W-:Y:S01]  /*9e80*/  @P4 STG.E.U16 [R28.64], R10 ;  /* 0x0000000a1c004986 */ /* 0x001fe2000c101506 */
[C---:B------:R-:W-:Y:S01]  /*9e90*/  ISETP.LT.AND P4, PT, R27.reuse, c[0x0][0x17c], !P0 ;  /* 0x00005f001b007a0c */ /* 0x040fe20004781270 */
[----:B------:R-:W-:Y:S01]  /*9ea0*/  IMAD R39, R27, c[0x0][0x198], RZ ;  /* 0x000066001b277a24 */ /* 0x000fe200078e02ff */
[C---:B------:R-:W-:Y:S01]  /*9eb0*/  LEA R32, P6, R33.reuse, R0, 0x1 ;  /* 0x0000000021207211 */ /* 0x040fe200078c08ff */
[----:B------:R-:W0:Y:S04]  /*9ec0*/  LDS.64 R26, [R26+0x3000] ;  /* 0x003000001a1a7984 */ /* 0x000e280000000a00 */
[----:B------:R0:W0:Y:S01]  /*9ed0*/  LDS.64 R28, [R40+0x3000] ;  /* 0x00300000281c7984 */ /* 0x0000220000000a00 */
[----:B------:R-:W-:Y:S02]  /*9ee0*/  LEA.HI.X.SX32 R33, R33, R44, 0x1, P6 ;  /* 0x0000002c21217211 */ /* 0x000fe400030f0eff */
[C-C-:B------:R-:W-:Y:S01]  /*9ef0*/  LOP3.LUT R38, R34.reuse, 0x12, R41.reuse, 0xfe, !PT ;  /* 0x0000001222267812 */ /* 0x140fe200078efe29 */
[----:B-1----:R-:W-:Y:S01]  /*9f00*/  @P3 STG.E.U16 [R30.64], R12 ;  /* 0x0000000c1e003986 */ /* 0x002fe2000c101506 */
[----:B------:R-:W-:-:S02]  /*9f10*/  LOP3.LUT R36, R34, 0x14, R41, 0xfe, !PT ;  /* 0x0000001422247812 */ /* 0x000fc400078efe29 */
[C-C-:B------:R-:W-:Y:S01]  /*9f20*/  LOP3.LUT R37, R34.reuse, 0x16, R41.reuse, 0xfe, !PT ;  /* 0x0000001622257812 */ /* 0x140fe200078efe29 */
[----:B------:R-:W1:Y:S01]  /*9f30*/  LDS.64 R30, [R43+0x3000] ;  /* 0x003000002b1e7984 */ /* 0x000e620000000a00 */
[C-C-:B------:R-:W-:Y:S02]  /*9f40*/  LOP3.LUT R96, R34.reuse, 0x18, R41.reuse, 0xfe, !PT ;  /* 0x0000001822607812 */ /* 0x140fe400078efe29 */
[C-C-:B------:R-:W-:Y:S02]  /*9f50*/  LOP3.LUT R95, R34.reuse, 0x1a, R41.reuse, 0xfe, !PT ;  /* 0x0000001a225f7812 */ /* 0x140fe400078efe29 */
[C-C-:B------:R-:W-:Y:S02]  /*9f60*/  LOP3.LUT R94, R34.reuse, 0x1c, R41.reuse, 0xfe, !PT ;  /* 0x0000001c225e7812 */ /* 0x140fe400078efe29 */
[C-C-:B------:R-:W-:Y:S02]  /*9f70*/  LOP3.LUT R92, R34.reuse, 0x1e, R41.reuse, 0xfe, !PT ;  /* 0x0000001e225c7812 */ /* 0x140fe400078efe29 */
[----:B------:R-:W-:-:S02]  /*9f80*/  LOP3.LUT R91, R34, 0x20, R41, 0xfe, !PT ;  /* 0x00000020225b7812 */ /* 0x000fc400078efe29 */
[C-C-:B------:R-:W-:Y:S02]  /*9f90*/  LOP3.LUT R90, R34.reuse, 0x22, R41.reuse, 0xfe, !PT ;  /* 0x00000022225a7812 */ /* 0x140fe400078efe29 */
        /* <DEDUP_REMOVED lines=45> */
[----:B------:R-:W-:Y:S02]  /*a270*/  LOP3.LUT R85, R34, 0x7e, R41, 0xfe, !PT ;  /* 0x0000007e22557812 */ /* 0x000fe400078efe29 */
[C---:B------:R-:W-:Y:S01]  /*a280*/  LEA R34, P5, R35.reuse, R0, 0x1 ;  /* 0x0000000023227211 */ /* 0x040fe200078a08ff */
[----:B--2---:R-:W-:Y:S01]  /*a290*/  @P2 STG.E.U16 [R32.64], R14 ;  /* 0x0000000e20002986 */ /* 0x004fe2000c101506 */
[C---:B------:R-:W-:Y:S01]  /*a2a0*/  ISETP.LT.AND P2, PT, R38.reuse, c[0x0][0x17c], !P0 ;  /* 0x00005f0026007a0c */ /* 0x040fe20004741270 */
[----:B------:R-:W-:Y:S01]  /*a2b0*/  IMAD R41, R38, c[0x0][0x198], RZ ;  /* 0x0000660026297a24 */ /* 0x000fe200078e02ff */
[----:B------:R-:W-:Y:S01]  /*a2c0*/  LEA.HI.X.SX32 R35, R35, R44, 0x1, P5 ;  /* 0x0000002c23237211 */ /* 0x000fe200028f0eff */
[----:B------:R-:W2:Y:S01]  /*a2d0*/  LDS.64 R32, [R42+0x3000] ;  /* 0x003000002a207984 */ /* 0x000ea20000000a00 */
[C---:B------:R-:W-:Y:S01]  /*a2e0*/  LEA R38, P6, R39.reuse, R0, 0x1 ;  /* 0x0000000027267211 */ /* 0x040fe200078c08ff */
[C---:B------:R-:W-:Y:S01]  /*a2f0*/  IMAD R97, R36.reuse, c[0x0][0x198], RZ ;  /* 0x0000660024617a24 */ /* 0x040fe200078e02ff */
[----:B------:R-:W-:Y:S01]  /*a300*/  ISETP.LT.AND P3, PT, R36, c[0x0][0x17c], !P0 ;  /* 0x00005f0024007a0c */ /* 0x000fe20004761270 */
[----:B---3--:R3:W-:Y:S01]  /*a310*/  @P1 STG.E.U16 [R34.64], R16 ;  /* 0x0000001022001986 */ /* 0x0087e2000c101506 */
[----:B------:R-:W-:Y:S01]  /*a320*/  LEA.HI.X.SX32 R39, R39, R44, 0x1, P6 ;  /* 0x0000002c27277211 */ /* 0x000fe200030f0eff */
[C---:B------:R-:W-:Y:S01]  /*a330*/  IMAD R99, R37.reuse, c[0x0][0x198], RZ ;  /* 0x0000660025637a24 */ /* 0x040fe200078e02ff */
[----:B------:R-:W-:-:S02]  /*a340*/  ISETP.LT.AND P1, PT, R37, c[0x0][0x17c], !P0 ;  /* 0x00005f0025007a0c */ /* 0x000fc40004721270 */
[-C--:B------:R-:W-:Y:S01]  /*a350*/  LEA R36, P6, R97, R0.reuse, 0x1 ;  /* 0x0000000061247211 */ /* 0x080fe200078c08ff */
[----:B----4-:R4:W-:Y:S01]  /*a360*/  @P4 STG.E.U16 [R38.64], R18 ;  /* 0x0000001226004986 */ /* 0x0109e2000c101506 */
[-C--:B0-----:R-:W-:Y:S02]  /*a370*/  LEA R40, P4, R99, R0.reuse, 0x1 ;  /* 0x0000000063287211 */ /* 0x081fe400078808ff */
[----:B---3--:R-:W-:Y:S02]  /*a380*/  LEA R34, P5, R41, R0, 0x1 ;  /* 0x0000000029227211 */ /* 0x008fe400078a08ff */
[-C--:B------:R-:W-:Y:S02]  /*a390*/  LEA.HI.X.SX32 R37, R97, R44.reuse, 0x1, P6 ;  /* 0x0000002c61257211 */ /* 0x080fe400030f0eff */
[-C--:B------:R-:W-:Y:S01]  /*a3a0*/  LEA.HI.X.SX32 R35, R41, R44.reuse, 0x1, P5 ;  /* 0x0000002c29237211 */ /* 0x080fe200028f0eff */
[----:B------:R-:W-:Y:S01]  /*a3b0*/  IMAD R43, R96, c[0x0][0x198], RZ ;  /* 0x00006600602b7a24 */ /* 0x000fe200078e02ff */
[----:B------:R-:W-:-:S03]  /*a3c0*/  LEA.HI.X.SX32 R41, R99, R44, 0x1, P4 ;  /* 0x0000002c63297211 */ /* 0x000fc600020f0eff */
[----:B-----5:R0:W-:Y:S01]  /*a3d0*/  @P2 STG.E.U16 [R34.64], R20 ;  /* 0x0000001422002986 */ /* 0x0201e2000c101506 */
[C---:B------:R-:W-:Y:S01]  /*a3e0*/  ISETP.LT.AND P2, PT, R95.reuse, c[0x0][0x17c], !P0 ;  /* 0x00005f005f007a0c */ /* 0x040fe20004741270 */
[----:B------:R-:W-:Y:S02]  /*a3f0*/  IMAD R95, R95, c[0x0][0x198], RZ ;  /* 0x000066005f5f7a24 */ /* 0x000fe400078e02ff */
[----:B------:R3:W-:Y:S01]  /*a400*/  @P3 STG.E.U16 [R36.64], R22 ;  /* 0x0000001624003986 */ /* 0x0007e2000c101506 */
[----:B------:R-:W-:-:S03]  /*a410*/  ISETP.LT.AND P3, PT, R96, c[0x0][0x17c], !P0 ;  /* 0x00005f0060007a0c */ /* 0x000fc60004761270 */
[----:B------:R5:W-:Y:S01]  /*a420*/  @P1 STG.E.U16 [R40.64], R24 ;  /* 0x0000001828001986 */ /* 0x000be2000c101506 */
[-C--:B------:R-:W-:Y:S01]  /*a430*/  LEA R42, P1, R43, R0.reuse, 0x1 ;  /* 0x000000002b2a7211 */ /* 0x080fe200078208ff */
[C---:B----4-:R-:W-:Y:S01]  /*a440*/  IMAD R39, R94.reuse, c[0x0][0x198], RZ ;  /* 0x000066005e277a24 */ /* 0x050fe200078e02ff */
[----:B0-----:R-:W-:Y:S02]  /*a450*/  LEA R34, P5, R95, R0, 0x1 ;  /* 0x000000005f227211 */ /* 0x001fe400078a08ff */
[----:B------:R-:W-:Y:S01]  /*a460*/  ISETP.LT.AND P4, PT, R94, c[0x0][0x17c], !P0 ;  /* 0x00005f005e007a0c */ /* 0x000fe20004781270 */
[C---:B------:R-:W-:Y:S01]  /*a470*/  IMAD R97, R92.reuse, c[0x0][0x198], RZ ;  /* 0x000066005c617a24 */ /* 0x040fe200078e02ff */
[-C--:B------:R-:W-:Y:S02]  /*a480*/  LEA.HI.X.SX32 R43, R43, R44.reuse, 0x1, P1 ;  /* 0x0000002c2b2b7211 */ /* 0x080fe400008f0eff */
[----:B------:R-:W-:Y:S02]  /*a490*/  LEA.HI.X.SX32 R35, R95, R44, 0x1, P5 ;  /* 0x0000002c5f237211 */ /* 0x000fe400028f0eff */
[----:B------:R-:W-:-:S02]  /*a4a0*/  ISETP.LT.AND P1, PT, R92, c[0x0][0x17c], !P0 ;  /* 0x00005f005c007a0c */ /* 0x000fc40004721270 */
[-C--:B---3--:R-:W-:Y:S01]  /*a4b0*/  LEA R36, P6, R39, R0.reuse, 0x1 ;  /* 0x0000000027247211 */ /* 0x088fe200078c08ff */
[----:B------:R0:W-:Y:S01]  /*a4c0*/  @P3 STG.E.U16 [R42.64], R26 ;  /* 0x0000001a2a003986 */ /* 0x0001e2000c101506 */
[----:B------:R-:W-:Y:S02]  /*a4d0*/  LEA R38, P3, R97, R0, 0x1 ;  /* 0x0000000061267211 */ /* 0x000fe400078608ff */
[-C--:B------:R-:W-:Y:S01]  /*a4e0*/  LEA.HI.X.SX32 R37, R39, R44.reuse, 0x1, P6 ;  /* 0x0000002c27257211 */ /* 0x080fe200030f0eff */
[----:B------:R-:W-:Y:S01]  /*a4f0*/  @P2 STG.E.U16 [R34.64], R28 ;  /* 0x0000001c22002986 */ /* 0x000fe2000c101506 */
[C---:B------:R-:W-:Y:S01]  /*a500*/  ISETP.LT.AND P2, PT, R91.reuse, c[0x0][0x17c], !P0 ;  /* 0x00005f005b007a0c */ /* 0x040fe20004741270 */
[----:B------:R-:W-:Y:S01]  /*a510*/  IMAD R91, R91, c[0x0][0x198], RZ ;  /* 0x000066005b5b7a24 */ /* 0x000fe200078e02ff */
[----:B------:R-:W-:Y:S01]  /*a520*/  LEA.HI.X.SX32 R39, R97, R44, 0x1, P3 ;  /* 0x0000002c61277211 */ /* 0x000fe200018f0eff */
[C---:B------:R-:W-:Y:S01]  /*a530*/  IMAD R95, R90.reuse, c[0x0][0x198], RZ ;  /* 0x000066005a5f7a24 */ /* 0x040fe200078e02ff */
[----:B------:R-:W-:Y:S01]  /*a540*/  ISETP.LT.AND P3, PT, R90, c[0x0][0x17c], !P0 ;  /* 0x00005f005a007a0c */ /* 0x000fe20004761270 */
[----:B-1----:R1:W-:Y:S01]  /*a550*/  @P4 STG.E.U16 [R36.64], R30 ;  /* 0x0000001e24004986 */ /* 0x0023e2000c101506 */
[----:B-----5:R-:W-:-:S02]  /*a560*/  LEA R40, P4, R91, R0, 0x1 ;  /* 0x000000005b287211 */ /* 0x020fc400078808ff */
[----:B0-----:R-:W-:Y:S01]  /*a570*/  LEA R42, P5, R95, R0, 0x1 ;  /* 0x000000005f2a7211 */ /* 0x001fe200078a08ff */
[----:B--2---:R0:W-:Y:S01]  /*a580*/  @P1 STG.E.U16 [R38.64], R32 ;  /* 0x0000002026001986 */ /* 0x0041e2000c101506 */
[----:B------:R-:W-:Y:S02]  /*a590*/  PRMT R20, R6, 0x7632, R20 ;  /* 0x0000763206147816 */ /* 0x000fe40000000014 */
[-C--:B------:R-:W-:Y:S02]  /*a5a0*/  LEA.HI.X.SX32 R41, R91, R44.reuse, 0x1, P4 ;  /* 0x0000002c5b297211 */ /* 0x080fe400020f0eff */
[C---:B------:R-:W-:Y:S01]  /*a5b0*/  ISETP.LT.AND P1, PT, R89.reuse, c[0x0][0x17c], !P0 ;  /* 0x00005f0059007a0c */ /* 0x040fe20004721270 */
[----:B------:R-:W-:Y:S01]  /*a5c0*/  IMAD R89, R89, c[0x0][0x198], RZ ;  /* 0x0000660059597a24 */ /* 0x000fe200078e02ff */
[----:B------:R-:W-:Y:S02]  /*a5d0*/  LEA.HI.X.SX32 R43, R95, R44, 0x1, P5 ;  /* 0x0000002c5f2b7211 */ /* 0x000fe400028f0eff */
[----:B------:R-:W-:Y:S01]  /*a5e0*/  PRMT R2, R2, 0x7632, R2 ;  /* 0x0000763202027816 */ /* 0x000fe20000000002 */
[----:B------:R2:W-:Y:S01]  /*a5f0*/  @P2 STG.E.U16 [R40.64], R20 ;  /* 0x0000001428002986 */ /* 0x0005e2000c101506 */
[----:B-1----:R-:W-:-:S03]  /*a600*/  LEA R36, P2, R89, R0, 0x1 ;  /* 0x0000000059247211 */ /* 0x002fc600078408ff */
[----:B------:R1:W-:Y:S01]  /*a610*/  @P3 STG.E.U16 [R42.64], R2 ;  /* 0x000000022a003986 */ /* 0x0003e2000c101506 */
[C---:B------:R-:W-:Y:S01]  /*a620*/  ISETP.LT.AND P3, PT, R87.reuse, c[0x0][0x17c], !P0 ;  /* 0x00005f0057007a0c */ /* 0x040fe20004761270 */
[----:B------:R-:W-:Y:S01]  /*a630*/  IMAD R87, R87, c[0x0][0x198], RZ ;  /* 0x0000660057577a24 */ /* 0x000fe200078e02ff */
[----:B------:R-:W-:Y:S01]  /*a640*/  LEA.HI.X.SX32 R37, R89, R44, 0x1, P2 ;  /* 0x0000002c59257211 */ /* 0x000fe200010f0eff */
[C---:B0-----:R-:W-:Y:S01]  /*a650*/  IMAD R39, R88.reuse, c[0x0][0x198], RZ ;  /* 0x0000660058277a24 */ /* 0x041fe200078e02ff */
[----:B------:R-:W-:Y:S02]  /*a660*/  ISETP.LT.AND P2, PT, R88, c[0x0][0x17c], !P0 ;  /* 0x00005f0058007a0c */ /* 0x000fe40004741270 */
[-C--:B------:R-:W-:Y:S02]  /*a670*/  LEA R34, P4, R87, R0.reuse, 0x1 ;  /* 0x0000000057227211 */ /* 0x080fe400078808ff */
[----:B------:R-:W-:Y:S02]  /*a680*/  PRMT R18, R4, 0x7632, R18 ;  /* 0x0000763204127816 */ /* 0x000fe40000000012 */
[----:B------:R-:W-:Y:S01]  /*a690*/  LEA R38, P5, R39, R0, 0x1 ;  /* 0x0000000027267211 */ /* 0x000fe200078a08ff */
[----:B--2---:R-:W-:Y:S01]  /*a6a0*/  IMAD R41, R86, c[0x0][0x198], RZ ;  /* 0x0000660056297a24 */ /* 0x004fe200078e02ff */
[----:B------:R-:W-:-:S02]  /*a6b0*/  LEA.HI.X.SX32 R35, R87, R44, 0x1, P4 ;  /* 0x0000002c57237211 */ /* 0x000fc400020f0eff */
[----:B------:R-:W-:Y:S01]  /*a6c0*/  PRMT R8, R8, 0x7632, R8 ;  /* 0x0000763208087816 */ /* 0x000fe20000000008 */
[----:B------:R0:W-:Y:S01]  /*a6d0*/  @P1 STG.E.U16 [R36.64], R18 ;  /* 0x0000001224001986 */ /* 0x0001e2000c101506 */
[----:B------:R-:W-:Y:S02]  /*a6e0*/  PRMT R10, R10, 0x7632, R10 ;  /* 0x000076320a0a7816 */ /* 0x000fe4000000000a */
[----:B------:R-:W-:Y:S02]  /*a6f0*/  LEA.HI.X.SX32 R39, R39, R44, 0x1, P5 ;  /* 0x0000002c27277211 */ /* 0x000fe400028f0eff */
[----:B------:R-:W-:Y:S01]  /*a700*/  ISETP.LT.AND P1, PT, R86, c[0x0][0x17c], !P0 ;  /* 0x00005f0056007a0c */ /* 0x000fe20004721270 */
[----:B------:R2:W-:Y:S01]  /*a710*/  @P3 STG.E.U16 [R34.64], R8 ;  /* 0x0000000822003986 */ /* 0x0005e2000c101506 */
[----:B------:R-:W-:-:S03]  /*a720*/  LEA R40, P4, R41, R0, 0x1 ;  /* 0x0000000029287211 */ /* 0x000fc600078808ff */
[----:B------:R-:W-:Y:S01]  /*a730*/  @P2 STG.E.U16 [R38.64], R10 ;  /* 0x0000000a26002986 */ /* 0x000fe2000c101506 */
[C---:B------:R-:W-:Y:S01]  /*a740*/  ISETP.LT.AND P2, PT, R45.reuse, c[0x0][0x17c], !P0 ;  /* 0x00005f002d007a0c */ /* 0x040fe20004741270 */
[----:B------:R-:W-:Y:S01]  /*a750*/  IMAD R45, R45, c[0x0][0x198], RZ ;  /* 0x000066002d2d7a24 */ /* 0x000fe200078e02ff */
[----:B------:R-:W-:Y:S01]  /*a760*/  LEA.HI.X.SX32 R41, R41, R44, 0x1, P4 ;  /* 0x0000002c29297211 */ /* 0x000fe200020f0eff */
[C---:B-1----:R-:W-:Y:S01]  /*a770*/  IMAD R43, R46.reuse, c[0x0][0x198], RZ ;  /* 0x000066002e2b7a24 */ /* 0x042fe200078e02ff */
[----:B------:R-:W-:Y:S02]  /*a780*/  ISETP.LT.AND P4, PT, R46, c[0x0][0x17c], !P0 ;  /* 0x00005f002e007a0c */ /* 0x000fe40004781270 */
[----:B------:R-:W-:Y:S02]  /*a790*/  PRMT R20, R12, 0x7632, R20 ;  /* 0x000076320c147816 */ /* 0x000fe40000000014 */
[-C--:B0-----:R-:W-:Y:S02]  /*a7a0*/  LEA R36, P3, R45, R0.reuse, 0x1 ;  /* 0x000000002d247211 */ /* 0x081fe400078608ff */
[----:B--2---:R-:W-:Y:S01]  /*a7b0*/  LEA R34, P5, R43, R0, 0x1 ;  /* 0x000000002b227211 */ /* 0x004fe200078a08ff */
[----:B------:R0:W-:Y:S01]  /*a7c0*/  @P1 STG.E.U16 [R40.64], R20 ;  /* 0x0000001428001986 */ /* 0x0001e2000c101506 */
[----:B------:R-:W-:-:S02]  /*a7d0*/  PRMT R18, R14, 0x7632, R18 ;  /* 0x000076320e127816 */ /* 0x000fc40000000012 */
[C---:B------:R-:W-:Y:S01]  /*a7e0*/  ISETP.LT.AND P1, PT, R47.reuse, c[0x0][0x17c], !P0 ;  /* 0x00005f002f007a0c */ /* 0x040fe20004721270 */
[----:B------:R-:W-:Y:S01]  /*a7f0*/  IMAD R47, R47, c[0x0][0x198], RZ ;  /* 0x000066002f2f7a24 */ /* 0x000fe200078e02ff */
[-C--:B------:R-:W-:Y:S02]  /*a800*/  LEA.HI.X.SX32 R37, R45, R44.reuse, 0x1, P3 ;  /* 0x0000002c2d257211 */ /* 0x080fe400018f0eff */
[----:B------:R-:W-:Y:S02]  /*a810*/  PRMT R16, R16, 0x7632, R16 ;  /* 0x0000763210107816 */ /* 0x000fe40000000010 */
[----:B------:R-:W-:Y:S02]  /*a820*/  LEA.HI.X.SX32 R35, R43, R44, 0x1, P5 ;  /* 0x0000002c2b237211 */ /* 0x000fe400028f0eff */
[C---:B------:R-:W-:Y:S01]  /*a830*/  ISETP.LT.AND P3, PT, R48.reuse, c[0x0][0x17c], !P0 ;  /* 0x00005f0030007a0c */ /* 0x040fe20004761270 */
[----:B0-----:R-:W-:Y:S01]  /*a840*/  IMAD R41, R48, c[0x0][0x198], RZ ;  /* 0x0000660030297a24 */ /* 0x001fe200078e02ff */
[----:B------:R0:W-:Y:S01]  /*a850*/  @P2 STG.E.U16 [R36.64], R18 ;  /* 0x0000001224002986 */ /* 0x0001e2000c101506 */
[----:B------:R-:W-:-:S03]  /*a860*/  LEA R38, P2, R47, R0, 0x1 ;  /* 0x000000002f267211 */ /* 0x000fc600078408ff */
[----:B------:R1:W-:Y:S01]  /*a870*/  @P4 STG.E.U16 [R34.64], R16 ;  /* 0x0000001022004986 */ /* 0x0003e2000c101506 */
[----:B------:R-:W-:Y:S02]  /*a880*/  LEA R40, P4, R41, R0, 0x1 ;  /* 0x0000000029287211 */ /* 0x000fe400078808ff */
[----:B------:R-:W-:Y:S02]  /*a890*/  PRMT R2, R18, 0x7632, R2 ;  /* 0x0000763212027816 */ /* 0x000fe40000000002 */
[-C--:B------:R-:W-:Y:S02]  /*a8a0*/  LEA.HI.X.SX32 R39, R47, R44.reuse, 0x1, P2 ;  /* 0x0000002c2f277211 */ /* 0x080fe400010f0eff */
[----:B------:R-:W-:Y:S02]  /*a8b0*/  PRMT R20, R20, 0x7632, R20 ;  /* 0x0000763214147816 */ /* 0x000fe40000000014 */
[----:B------:R-:W-:Y:S02]  /*a8c0*/  LEA.HI.X.SX32 R41, R41, R44, 0x1, P4 ;  /* 0x0000002c29297211 */ /* 0x000fe400020f0eff */
[C---:B------:R-:W-:Y:S01]  /*a8d0*/  ISETP.LT.AND P2, PT, R49.reuse, c[0x0][0x17c], !P0 ;  /* 0x00005f0031007a0c */ /* 0x040fe20004741270 */
[----:B------:R-:W-:Y:S01]  /*a8e0*/  IMAD R49, R49, c[0x0][0x198], RZ ;  /* 0x0000660031317a24 */ /* 0x000fe200078e02ff */
[----:B------:R2:W-:Y:S04]  /*a8f0*/  @P1 STG.E.U16 [R38.64], R2 ;  /* 0x0000000226001986 */ /* 0x0005e8000c101506 */
[----:B------:R3:W-:Y:S01]  /*a900*/  @P3 STG.E.U16 [R40.64], R20 ;  /* 0x0000001428003986 */ /* 0x0007e2000c101506 */
[----:B0-----:R-:W-:Y:S01]  /*a910*/  LEA R36, P3, R49, R0, 0x1 ;  /* 0x0000000031247211 */ /* 0x001fe200078608ff */
[----:B-1----:R-:W-:Y:S01]  /*a920*/  IMAD R35, R50, c[0x0][0x198], RZ ;  /* 0x0000660032237a24 */ /* 0x002fe200078e02ff */
[----:B------:R-:W-:-:S02]  /*a930*/  PRMT R18, R22, 0x7632, R18 ;  /* 0x0000763216127816 */ /* 0x000fc40000000012 */
[----:B------:R-:W-:Y:S02]  /*a940*/  LEA.HI.X.SX32 R37, R49, R44, 0x1, P3 ;  /* 0x0000002c31257211 */ /* 0x000fe400018f0eff */
[C---:B------:R-:W-:Y:S01]  /*a950*/  ISETP.LT.AND P4, PT, R51.reuse, c[0x0][0x17c], !P0 ;  /* 0x00005f0033007a0c */ /* 0x040fe20004781270 */
[----:B------:R-:W-:Y:S01]  /*a960*/  IMAD R51, R51, c[0x0][0x198], RZ ;  /* 0x0000660033337a24 */ /* 0x000fe200078e02ff */
[----:B------:R-:W-:Y:S01]  /*a970*/  ISETP.LT.AND P1, PT, R50, c[0x0][0x17c], !P0 ;  /* 0x00005f0032007a0c */ /* 0x000fe20004721270 */
[C---:B------:R-:W-:Y:S01]  /*a980*/  IMAD R43, R52.reuse, c[0x0][0x198], RZ ;  /* 0x00006600342b7a24 */ /* 0x040fe200078e02ff */
[----:B------:R-:W-:Y:S01]  /*a990*/  ISETP.LT.AND P3, PT, R52, c[0x0][0x17c], !P0 ;  /* 0x00005f0034007a0c */ /* 0x000fe20004761270 */
[----:B------:R0:W-:Y:S01]  /*a9a0*/  @P2 STG.E.U16 [R36.64], R18 ;  /* 0x0000001224002986 */ /* 0x0001e2000c101506 */
[-C--:B------:R-:W-:Y:S02]  /*a9b0*/  LEA R34, P2, R35, R0.reuse, 0x1 ;  /* 0x0000000023227211 */ /* 0x080fe400078408ff */
[----:B--2---:R-:W-:-:S02]  /*a9c0*/  LEA R38, P5, R51, R0, 0x1 ;  /* 0x0000000033267211 */ /* 0x004fc400078a08ff */
[----:B---3--:R-:W-:Y:S02]  /*a9d0*/  LEA R40, P6, R43, R0, 0x1 ;  /* 0x000000002b287211 */ /* 0x008fe400078c08ff */
[----:B------:R-:W-:Y:S02]  /*a9e0*/  PRMT R24, R24, 0x7632, R24 ;  /* 0x0000763218187816 */ /* 0x000fe40000000018 */
[-C--:B------:R-:W-:Y:S02]  /*a9f0*/  LEA.HI.X.SX32 R35, R35, R44.reuse, 0x1, P2 ;  /* 0x0000002c23237211 */ /* 0x080fe400010f0eff */
[----:B------:R-:W-:Y:S02]  /*aa00*/  PRMT R26, R26, 0x7632, R26 ;  /* 0x000076321a1a7816 */ /* 0x000fe4000000001a */
[----:B------:R-:W-:Y:S02]  /*aa10*/  LEA.HI.X.SX32 R39, R51, R44, 0x1, P5 ;  /* 0x0000002c33277211 */ /* 0x000fe400028f0eff */
[----:B------:R-:W-:-:S02]  /*aa20*/  PRMT R20, R28, 0x7632, R20 ;  /* 0x000076321c147816 */ /* 0x000fc40000000014 */
[----:B------:R-:W-:Y:S01]  /*aa30*/  LEA.HI.X.SX32 R41, R43, R44, 0x1, P6 ;  /* 0x0000002c2b297211 */ /* 0x000fe200030f0eff */
[----:B------:R-:W-:Y:S04]  /*aa40*/  @P1 STG.E.U16 [R34.64], R24 ;  /* 0x0000001822001986 */ /* 0x000fe8000c101506 */
[----:B------:R-:W-:Y:S04]  /*aa50*/  @P4 STG.E.U16 [R38.64], R26 ;  /* 0x0000001a26004986 */ /* 0x000fe8000c101506 */
[----:B------:R1:W-:Y:S01]  /*aa60*/  @P3 STG.E.U16 [R40.64], R20 ;  /* 0x0000001428003986 */ /* 0x0003e2000c101506 */
[C---:B------:R-:W-:Y:S01]  /*aa70*/  ISETP.LT.AND P3, PT, R53.reuse, c[0x0][0x17c], !P0 ;  /* 0x00005f0035007a0c */ /* 0x040fe20004761270 */
[----:B------:R-:W-:-:S02]  /*aa80*/  IMAD R53, R53, c[0x0][0x198], RZ ;  /* 0x0000660035357a24 */ /* 0x000fc400078e02ff */
[C---:B------:R-:W-:Y:S01]  /*aa90*/  IMAD R43, R54.reuse, c[0x0][0x198], RZ ;  /* 0x00006600362b7a24 */ /* 0x040fe200078e02ff */
[----:B------:R-:W-:Y:S02]  /*aaa0*/  ISETP.LT.AND P4, PT, R54, c[0x0][0x17c], !P0 ;  /* 0x00005f0036007a0c */ /* 0x000fe40004781270 */
[----:B0-----:R-:W-:Y:S02]  /*aab0*/  LEA R36, P1, R53, R0, 0x1 ;  /* 0x0000000035247211 */ /* 0x001fe400078208ff */
[C---:B------:R-:W-:Y:S01]  /*aac0*/  ISETP.LT.AND P2, PT, R55.reuse, c[0x0][0x17c], !P0 ;  /* 0x00005f0037007a0c */ /* 0x040fe20004741270 */
[----:B------:R-:W-:Y:S01]  /*aad0*/  IMAD R55, R55, c[0x0][0x198], RZ ;  /* 0x0000660037377a24 */ /* 0x000fe200078e02ff */
[----:B------:R-:W-:Y:S01]  /*aae0*/  PRMT R18, R30, 0x7632, R18 ;  /* 0x000076321e127816 */ /* 0x000fe20000000012 */
[----:B-1----:R-:W-:Y:S01]  /*aaf0*/  IMAD R41, R56, c[0x0][0x198], RZ ;  /* 0x0000660038297a24 */ /* 0x002fe200078e02ff */
[----:B------:R-:W-:Y:S02]  /*ab00*/  LEA.HI.X.SX32 R37, R53, R44, 0x1, P1 ;  /* 0x0000002c35257211 */ /* 0x000fe400008f0eff */
[----:B------:R-:W-:-:S02]  /*ab10*/  LEA R34, P5, R43, R0, 0x1 ;  /* 0x000000002b227211 */ /* 0x000fc400078a08ff */
[----:B------:R-:W-:Y:S01]  /*ab20*/  ISETP.LT.AND P1, PT, R56, c[0x0][0x17c], !P0 ;  /* 0x00005f0038007a0c */ /* 0x000fe20004721270 */
[----:B------:R0:W-:Y:S01]  /*ab30*/  @P3 STG.E.U16 [R36.64], R18 ;  /* 0x0000001224003986 */ /* 0x0001e2000c101506 */
[----:B------:R-:W-:Y:S02]  /*ab40*/  LEA R38, P6, R55, R0, 0x1 ;  /* 0x0000000037267211 */ /* 0x000fe400078c08ff */
[----:B------:R-:W-:Y:S02]  /*ab50*/  LEA.HI.X.SX32 R35, R43, R44, 0x1, P5 ;  /* 0x0000002c2b237211 */ /* 0x000fe400028f0eff */
[----:B------:R-:W-:Y:S02]  /*ab60*/  PRMT R32, R32, 0x7632, R32 ;  /* 0x0000763220207816 */ /* 0x000fe40000000020 */
[----:B------:R-:W-:Y:S02]  /*ab70*/  LEA R40, P5, R41, R0, 0x1 ;  /* 0x0000000029287211 */ /* 0x000fe400078a08ff */
[C---:B------:R-:W-:Y:S01]  /*ab80*/  ISETP.LT.AND P3, PT, R57.reuse, c[0x0][0x17c], !P0 ;  /* 0x00005f0039007a0c */ /* 0x040fe20004761270 */
[----:B------:R-:W-:Y:S01]  /*ab90*/  IMAD R57, R57, c[0x0][0x198], RZ ;  /* 0x0000660039397a24 */ /* 0x000fe200078e02ff */
[-C--:B------:R-:W-:Y:S01]  /*aba0*/  LEA.HI.X.SX32 R39, R55, R44.reuse, 0x1, P6 ;  /* 0x0000002c37277211 */ /* 0x080fe200030f0eff */
[----:B------:R1:W-:Y:S01]  /*abb0*/  @P4 STG.E.U16 [R34.64], R32 ;  /* 0x0000002022004986 */ /* 0x0003e2000c101506 */
[----:B------:R-:W-:-:S02]  /*abc0*/  LEA.HI.X.SX32 R41, R41, R44, 0x1, P5 ;  /* 0x0000002c29297211 */ /* 0x000fc400028f0eff */
[----:B------:R-:W-:Y:S01]  /*abd0*/  LEA R42, P4, R57, R0, 0x1 ;  /* 0x00000000392a7211 */ /* 0x000fe200078808ff */
[----:B------:R-:W-:Y:S01]  /*abe0*/  @P2 STG.E.U16 [R38.64], R7 ;  /* 0x0000000726002986 */ /* 0x000fe2000c101506 */
[C---:B0-----:R-:W-:Y:S01]  /*abf0*/  IMAD R37, R58.reuse, c[0x0][0x198], RZ ;  /* 0x000066003a257a24 */ /* 0x041fe200078e02ff */
[----:B------:R-:W-:Y:S02]  /*ac00*/  ISETP.LT.AND P2, PT, R58, c[0x0][0x17c], !P0 ;  /* 0x00005f003a007a0c */ /* 0x000fe40004741270 */
[----:B------:R0:W-:Y:S01]  /*ac10*/  @P1 STG.E.U16 [R40.64], R3 ;  /* 0x0000000328001986 */ /* 0x0001e2000c101506 */
[C---:B------:R-:W-:Y:S01]  /*ac20*/  ISETP.LT.AND P1, PT, R59.reuse, c[0x0][0x17c], !P0 ;  /* 0x00005f003b007a0c */ /* 0x040fe20004721270 */
[----:B------:R-:W-:Y:S01]  /*ac30*/  IMAD R59, R59, c[0x0][0x198], RZ ;  /* 0x000066003b3b7a24 */ /* 0x000fe200078e02ff */
[----:B------:R-:W-:Y:S02]  /*ac40*/  LEA.HI.X.SX32 R43, R57, R44, 0x1, P4 ;  /* 0x0000002c392b7211 */ /* 0x000fe400020f0eff */
[----:B-1----:R-:W-:-:S03]  /*ac50*/  LEA R34, P5, R37, R0, 0x1 ;  /* 0x0000000025227211 */ /* 0x002fc600078a08ff */
[----:B------:R1:W-:Y:S01]  /*ac60*/  @P3 STG.E.U16 [R42.64], R5 ;  /* 0x000000052a003986 */ /* 0x0003e2000c101506 */
[----:B------:R-:W-:Y:S02]  /*ac70*/  LEA R2, P3, R59, R0, 0x1 ;  /* 0x000000003b027211 */ /* 0x000fe400078608ff */
[-C--:B------:R-:W-:Y:S02]  /*ac80*/  LEA.HI.X.SX32 R35, R37, R44.reuse, 0x1, P5 ;  /* 0x0000002c25237211 */ /* 0x080fe400028f0eff */
[----:B------:R-:W-:Y:S02]  /*ac90*/  PRMT R12, R3, 0x7632, R12 ;  /* 0x00007632030c7816 */ /* 0x000fe4000000000c */
[----:B0-----:R-:W-:Y:S01]  /*aca0*/  LEA.HI.X.SX32 R3, R59, R44, 0x1, P3 ;  /* 0x0000002c3b037211 */ /* 0x001fe200018f0eff */
[C---:B------:R-:W-:Y:S01]  /*acb0*/  IMAD R45, R60.reuse, c[0x0][0x198], RZ ;  /* 0x000066003c2d7a24 */ /* 0x040fe200078e02ff */
[----:B------:R-:W-:Y:S01]  /*acc0*/  @P2 STG.E.U16 [R34.64], R9 ;  /* 0x0000000922002986 */ /* 0x000fe2000c101506 */
[----:B------:R-:W-:-:S03]  /*acd0*/  ISETP.LT.AND P4, PT, R60, c[0x0][0x17c], !P0 ;  /* 0x00005f003c007a0c */ /* 0x000fc60004781270 */
[----:B------:R0:W-:Y:S01]  /*ace0*/  @P1 STG.E.U16 [R2.64], R11 ;  /* 0x0000000b02001986 */ /* 0x0001e2000c101506 */
[C---:B------:R-:W-:Y:S01]  /*acf0*/  ISETP.LT.AND P1, PT, R61.reuse, c[0x0][0x17c], !P0 ;  /* 0x00005f003d007a0c */ /* 0x040fe20004721270 */
[----:B------:R-:W-:Y:S01]  /*ad00*/  IMAD R61, R61, c[0x0][0x198], RZ ;  /* 0x000066003d3d7a24 */ /* 0x000fe200078e02ff */
[----:B------:R-:W-:Y:S02]  /*ad10*/  LEA R6, P6, R45, R0, 0x1 ;  /* 0x000000002d067211 */ /* 0x000fe400078c08ff */
[----:B------:R-:W-:Y:S02]  /*ad20*/  PRMT R10, R7, 0x7632, R10 ;  /* 0x00007632070a7816 */ /* 0x000fe4000000000a */
[----:B------:R-:W-:Y:S01]  /*ad30*/  LEA.HI.X.SX32 R7, R45, R44, 0x1, P6 ;  /* 0x0000002c2d077211 */ /* 0x000fe200030f0eff */
[C---:B------:R-:W-:Y:S01]  /*ad40*/  IMAD R37, R62.reuse, c[0x0][0x198], RZ ;  /* 0x000066003e257a24 */ /* 0x040fe200078e02ff */
[----:B------:R-:W-:Y:S02]  /*ad50*/  LEA R4, P6, R61, R0, 0x1 ;  /* 0x000000003d047211 */ /* 0x000fe400078c08ff */
[C---:B------:R-:W-:Y:S01]  /*ad60*/  ISETP.LT.AND P2, PT, R63.reuse, c[0x0][0x17c], !P0 ;  /* 0x00005f003f007a0c */ /* 0x040fe20004741270 */
[----:B------:R-:W-:Y:S01]  /*ad70*/  IMAD R63, R63, c[0x0][0x198], RZ ;  /* 0x000066003f3f7a24 */ /* 0x000fe200078e02ff */
[----:B------:R-:W-:-:S02]  /*ad80*/  ISETP.LT.AND P3, PT, R62, c[0x0][0x17c], !P0 ;  /* 0x00005f003e007a0c */ /* 0x000fc40004761270 */
[----:B------:R-:W-:Y:S02]  /*ad90*/  PRMT R14, R5, 0x7632, R14 ;  /* 0x00007632050e7816 */ /* 0x000fe4000000000e */
[----:B-1----:R-:W-:Y:S01]  /*ada0*/  LEA.HI.X.SX32 R5, R61, R44, 0x1, P6 ;  /* 0x0000002c3d057211 */ /* 0x002fe200030f0eff */
[----:B------:R1:W-:Y:S01]  /*adb0*/  @P4 STG.E.U16 [R6.64], R13 ;  /* 0x0000000d06004986 */ /* 0x0003e2000c101506 */
[----:B0-----:R-:W-:Y:S02]  /*adc0*/  LEA R2, P5, R37, R0, 0x1 ;  /* 0x0000000025027211 */ /* 0x001fe400078a08ff */
[----:B------:R-:W-:Y:S01]  /*add0*/  PRMT R16, R9, 0x7632, R16 ;  /* 0x0000763209107816 */ /* 0x000fe20000000010 */
[----:B------:R0:W-:Y:S01]  /*ade0*/  @P1 STG.E.U16 [R4.64], R15 ;  /* 0x0000000f04001986 */ /* 0x0001e2000c101506 */
[----:B------:R-:W-:Y:S01]  /*adf0*/  IMAD R9, R64, c[0x0][0x198], RZ ;  /* 0x0000660040097a24 */ /* 0x000fe200078e02ff */
[----:B------:R-:W-:Y:S02]  /*ae00*/  LEA.HI.X.SX32 R3, R37, R44, 0x1, P5 ;  /* 0x0000002c25037211 */ /* 0x000fe400028f0eff */
[----:B------:R-:W-:-:S02]  /*ae10*/  ISETP.LT.AND P1, PT, R65, c[0x0][0x17c], !P0 ;  /* 0x00005f0041007a0c */ /* 0x000fc40004721270 */
[----:B-1----:R-:W-:Y:S01]  /*ae20*/  LEA R6, P6, R63, R0, 0x1 ;  /* 0x000000003f067211 */ /* 0x002fe200078c08ff */
[----:B------:R-:W-:Y:S01]  /*ae30*/  IMAD R65, R65, c[0x0][0x198], RZ ;  /* 0x0000660041417a24 */ /* 0x000fe200078e02ff */
[----:B------:R-:W-:Y:S02]  /*ae40*/  ISETP.LT.AND P4, PT, R64, c[0x0][0x17c], !P0 ;  /* 0x00005f0040007a0c */ /* 0x000fe40004781270 */
[----:B------:R-:W-:Y:S01]  /*ae50*/  LEA.HI.X.SX32 R7, R63, R44, 0x1, P6 ;  /* 0x0000002c3f077211 */ /* 0x000fe200030f0eff */
[----:B------:R1:W-:Y:S01]  /*ae60*/  @P3 STG.E.U16 [R2.64], R17 ;  /* 0x0000001102003986 */ /* 0x0003e2000c101506 */
[-C--:B------:R-:W-:Y:S02]  /*ae70*/  LEA R8, P5, R9, R0.reuse, 0x1 ;  /* 0x0000000009087211 */ /* 0x080fe400078a08ff */
[----:B------:R-:W-:Y:S01]  /*ae80*/  PRMT R18, R11, 0x7632, R18 ;  /* 0x000076320b127816 */ /* 0x000fe20000000012 */
[----:B------:R2:W-:Y:S01]  /*ae90*/  @P2 STG.E.U16 [R6.64], R19 ;  /* 0x0000001306002986 */ /* 0x0005e2000c101506 */
[----:B0-----:R-:W-:Y:S01]  /*aea0*/  LEA R4, P6, R65, R0, 0x1 ;  /* 0x0000000041047211 */ /* 0x001fe200078c08ff */
[C---:B------:R-:W-:Y:S01]  /*aeb0*/  IMAD R11, R66.reuse, c[0x0][0x198], RZ ;  /* 0x00006600420b7a24 */ /* 0x040fe200078e02ff */
[C---:B------:R-:W-:Y:S01]  /*aec0*/  ISETP.LT.AND P2, PT, R67.reuse, c[0x0][0x17c], !P0 ;  /* 0x00005f0043007a0c */ /* 0x040fe20004741270 */
[----:B------:R-:W-:Y:S01]  /*aed0*/  IMAD R67, R67, c[0x0][0x198], RZ ;  /* 0x0000660043437a24 */ /* 0x000fe200078e02ff */
[----:B------:R-:W-:-:S02]  /*aee0*/  ISETP.LT.AND P3, PT, R66, c[0x0][0x17c], !P0 ;  /* 0x00005f0042007a0c */ /* 0x000fc40004761270 */
[-C--:B------:R-:W-:Y:S02]  /*aef0*/  LEA.HI.X.SX32 R9, R9, R44.reuse, 0x1, P5 ;  /* 0x0000002c09097211 */ /* 0x080fe400028f0eff */
[----:B------:R-:W-:Y:S02]  /*af00*/  LEA.HI.X.SX32 R5, R65, R44, 0x1, P6 ;  /* 0x0000002c41057211 */ /* 0x000fe400030f0eff */
[-C--:B-1----:R-:W-:Y:S01]  /*af10*/  LEA R2, P5, R11, R0.reuse, 0x1 ;  /* 0x000000000b027211 */ /* 0x082fe200078a08ff */
[----:B------:R0:W-:Y:S01]  /*af20*/  @P4 STG.E.U16 [R8.64], R21 ;  /* 0x0000001508004986 */ /* 0x0001e2000c101506 */
[----:B--2---:R-:W-:Y:S02]  /*af30*/  LEA R6, P6, R67, R0, 0x1 ;  /* 0x0000000043067211 */ /* 0x004fe400078c08ff */
[----:B------:R-:W-:Y:S01]  /*af40*/  PRMT R20, R13, 0x7632, R20 ;  /* 0x000076320d147816 */ /* 0x000fe20000000014 */
[----:B------:R1:W-:Y:S01]  /*af50*/  @P1 STG.E.U16 [R4.64], R23 ;  /* 0x0000001704001986 */ /* 0x0003e2000c101506 */
[----:B------:R-:W-:Y:S01]  /*af60*/  IMAD R13, R68, c[0x0][0x198], RZ ;  /* 0x00006600440d7a24 */ /* 0x000fe200078e02ff */
[----:B------:R-:W-:-:S02]  /*af70*/  LEA.HI.X.SX32 R3, R11, R44, 0x1, P5 ;  /* 0x0000002c0b037211 */ /* 0x000fc400028f0eff */
[C---:B------:R-:W-:Y:S01]  /*af80*/  ISETP.LT.AND P1, PT, R69.reuse, c[0x0][0x17c], !P0 ;  /* 0x00005f0045007a0c */ /* 0x040fe20004721270 */
[----:B------:R-:W-:Y:S01]  /*af90*/  IMAD R69, R69, c[0x0][0x198], RZ ;  /* 0x0000660045457a24 */ /* 0x000fe200078e02ff */
[----:B------:R-:W-:Y:S02]  /*afa0*/  ISETP.LT.AND P4, PT, R68, c[0x0][0x17c], !P0 ;  /* 0x00005f0044007a0c */ /* 0x000fe40004781270 */
[----:B------:R-:W-:Y:S01]  /*afb0*/  LEA.HI.X.SX32 R7, R67, R44, 0x1, P6 ;  /* 0x0000002c43077211 */ /* 0x000fe200030f0eff */
[----:B------:R2:W-:Y:S01]  /*afc0*/  @P3 STG.E.U16 [R2.64], R25 ;  /* 0x0000001902003986 */ /* 0x0005e2000c101506 */
[-C--:B0-----:R-:W-:Y:S01]  /*afd0*/  LEA R8, P5, R13, R0.reuse, 0x1 ;  /* 0x000000000d087211 */ /* 0x081fe200078a08ff */
[C---:B------:R-:W-:Y:S01]  /*afe0*/  IMAD R11, R70.reuse, c[0x0][0x198], RZ ;  /* 0x00006600460b7a24 */ /* 0x040fe200078e02ff */
[----:B-1----:R-:W-:Y:S01]  /*aff0*/  LEA R4, P6, R69, R0, 0x1 ;  /* 0x0000000045047211 */ /* 0x002fe200078c08ff */
[----:B------:R0:W-:Y:S01]  /*b000*/  @P2 STG.E.U16 [R6.64], R27 ;  /* 0x0000001b06002986 */ /* 0x0001e2000c101506 */
[----:B------:R-:W-:-:S02]  /*b010*/  ISETP.LT.AND P3, PT, R70, c[0x0][0x17c], !P0 ;  /* 0x00005f0046007a0c */ /* 0x000fc40004761270 */
[C---:B------:R-:W-:Y:S01]  /*b020*/  ISETP.LT.AND P2, PT, R71.reuse, c[0x0][0x17c], !P0 ;  /* 0x00005f0047007a0c */ /* 0x040fe20004741270 */
[----:B------:R-:W-:Y:S01]  /*b030*/  IMAD R71, R71, c[0x0][0x198], RZ ;  /* 0x0000660047477a24 */ /* 0x000fe200078e02ff */
[-C--:B------:R-:W-:Y:S02]  /*b040*/  LEA.HI.X.SX32 R9, R13, R44.reuse, 0x1, P5 ;  /* 0x0000002c0d097211 */ /* 0x080fe400028f0eff */
[----:B------:R-:W-:Y:S02]  /*b050*/  LEA.HI.X.SX32 R5, R69, R44, 0x1, P6 ;  /* 0x0000002c45057211 */ /* 0x000fe400030f0eff */
[-C--:B--2---:R-:W-:Y:S01]  /*b060*/  LEA R2, P5, R11, R0.reuse, 0x1 ;  /* 0x000000000b027211 */ /* 0x084fe200078a08ff */
[----:B------:R1:W-:Y:S01]  /*b070*/  @P4 STG.E.U16 [R8.64], R29 ;  /* 0x0000001d08004986 */ /* 0x0003e2000c101506 */
[----:B0-----:R-:W-:Y:S01]  /*b080*/  LEA R6, P6, R71, R0, 0x1 ;  /* 0x0000000047067211 */ /* 0x001fe200078c08ff */
[C---:B------:R-:W-:Y:S01]  /*b090*/  IMAD R13, R72.reuse, c[0x0][0x198], RZ ;  /* 0x00006600480d7a24 */ /* 0x040fe200078e02ff */
[----:B------:R-:W-:Y:S01]  /*b0a0*/  LEA.HI.X.SX32 R3, R11, R44, 0x1, P5 ;  /* 0x0000002c0b037211 */ /* 0x000fe200028f0eff */
[----:B------:R0:W-:Y:S01]  /*b0b0*/  @P1 STG.E.U16 [R4.64], R31 ;  /* 0x0000001f04001986 */ /* 0x0001e2000c101506 */
[----:B------:R-:W-:-:S02]  /*b0c0*/  ISETP.LT.AND P4, PT, R72, c[0x0][0x17c], !P0 ;  /* 0x00005f0048007a0c */ /* 0x000fc40004781270 */
[C---:B------:R-:W-:Y:S01]  /*b0d0*/  ISETP.LT.AND P1, PT, R73.reuse, c[0x0][0x17c], !P0 ;  /* 0x00005f0049007a0c */ /* 0x040fe20004721270 */
[----:B------:R-:W-:Y:S01]  /*b0e0*/  IMAD R73, R73, c[0x0][0x198], RZ ;  /* 0x0000660049497a24 */ /* 0x000fe200078e02ff */
[----:B------:R-:W-:Y:S01]  /*b0f0*/  LEA.HI.X.SX32 R7, R71, R44, 0x1, P6 ;  /* 0x0000002c47077211 */ /* 0x000fe200030f0eff */
[----:B------:R2:W-:Y:S01]  /*b100*/  @P3 STG.E.U16 [R2.64], R33 ;  /* 0x0000002102003986 */ /* 0x0005e2000c101506 */
[-C--:B-1----:R-:W-:Y:S01]  /*b110*/  LEA R8, P5, R13, R0.reuse, 0x1 ;  /* 0x000000000d087211 */ /* 0x082fe200078a08ff */
[C---:B------:R-:W-:Y:S01]  /*b120*/  IMAD R11, R74.reuse, c[0x0][0x198], RZ ;  /* 0x000066004a0b7a24 */ /* 0x040fe200078e02ff */
[----:B------:R-:W-:Y:S01]  /*b130*/  ISETP.LT.AND P3, PT, R74, c[0x0][0x17c], !P0 ;  /* 0x00005f004a007a0c */ /* 0x000fe20004761270 */
[----:B------:R1:W-:Y:S01]  /*b140*/  @P2 STG.E.U16 [R6.64], R10 ;  /* 0x0000000a06002986 */ /* 0x0003e2000c101506 */
[----:B------:R-:W-:Y:S02]  /*b150*/  ISETP.LT.AND P2, PT, R75, c[0x0][0x17c], !P0 ;  /* 0x00005f004b007a0c */ /* 0x000fe40004741270 */
[----:B0-----:R-:W-:Y:S01]  /*b160*/  LEA R4, P6, R73, R0, 0x1 ;  /* 0x0000000049047211 */ /* 0x001fe200078c08ff */
[----:B------:R-:W-:Y:S01]  /*b170*/  IMAD R75, R75, c[0x0][0x198], RZ ;  /* 0x000066004b4b7a24 */ /* 0x000fe200078e02ff */
[----:B------:R-:W-:-:S02]  /*b180*/  LEA.HI.X.SX32 R9, R13, R44, 0x1, P5 ;  /* 0x0000002c0d097211 */ /* 0x000fc400028f0eff */
[----:B------:R-:W-:Y:S02]  /*b190*/  LEA.HI.X.SX32 R5, R73, R44, 0x1, P6 ;  /* 0x0000002c49057211 */ /* 0x000fe400030f0eff */
[-C--:B--2---:R-:W-:Y:S01]  /*b1a0*/  LEA R2, P5, R11, R0.reuse, 0x1 ;  /* 0x000000000b027211 */ /* 0x084fe200078a08ff */
[----:B------:R0:W-:Y:S01]  /*b1b0*/  @P4 STG.E.U16 [R8.64], R12 ;  /* 0x0000000c08004986 */ /* 0x0001e2000c101506 */
[C---:B------:R-:W-:Y:S01]  /*b1c0*/  IMAD R13, R76.reuse, c[0x0][0x198], RZ ;  /* 0x000066004c0d7a24 */ /* 0x040fe200078e02ff */
[----:B-1----:R-:W-:Y:S02]  /*b1d0*/  LEA R6, P6, R75, R0, 0x1 ;  /* 0x000000004b067211 */ /* 0x002fe400078c08ff */
[-C--:B------:R-:W-:Y:S01]  /*b1e0*/  LEA.HI.X.SX32 R3, R11, R44.reuse, 0x1, P5 ;  /* 0x0000002c0b037211 */ /* 0x080fe200028f0eff */
[----:B------:R1:W-:Y:S01]  /*b1f0*/  @P1 STG.E.U16 [R4.64], R14 ;  /* 0x0000000e04001986 */ /* 0x0003e2000c101506 */
[----:B------:R-:W-:Y:S02]  /*b200*/  ISETP.LT.AND P4, PT, R76, c[0x0][0x17c], !P0 ;  /* 0x00005f004c007a0c */ /* 0x000fe40004781270 */
[C---:B------:R-:W-:Y:S01]  /*b210*/  ISETP.LT.AND P1, PT, R77.reuse, c[0x0][0x17c], !P0 ;  /* 0x00005f004d007a0c */ /* 0x040fe20004721270 */
[----:B------:R-:W-:Y:S01]  /*b220*/  IMAD R77, R77, c[0x0][0x198], RZ ;  /* 0x000066004d4d7a24 */ /* 0x000fe200078e02ff */
[----:B------:R-:W-:Y:S01]  /*b230*/  LEA.HI.X.SX32 R7, R75, R44, 0x1, P6 ;  /* 0x0000002c4b077211 */ /* 0x000fe200030f0eff */
[----:B------:R2:W-:Y:S01]  /*b240*/  @P3 STG.E.U16 [R2.64], R16 ;  /* 0x0000001002003986 */ /* 0x0005e2000c101506 */
[C---:B0-----:R-:W-:Y:S01]  /*b250*/  LEA R8, P5, R13.reuse, R0, 0x1 ;  /* 0x000000000d087211 */ /* 0x041fe200078a08ff */
[C---:B------:R-:W-:Y:S01]  /*b260*/  IMAD R11, R78.reuse, c[0x0][0x198], RZ ;  /* 0x000066004e0b7a24 */ /* 0x040fe200078e02ff */
[----:B------:R-:W-:Y:S01]  /*b270*/  ISETP.LT.AND P3, PT, R78, c[0x0][0x17c], !P0 ;  /* 0x00005f004e007a0c */ /* 0x000fe20004761270 */
[----:B------:R0:W-:Y:S01]  /*b280*/  @P2 STG.E.U16 [R6.64], R18 ;  /* 0x0000001206002986 */ /* 0x0001e2000c101506 */
[----:B------:R-:W-:-:S02]  /*b290*/  LEA.HI.X.SX32 R9, R13, R44, 0x1, P5 ;  /* 0x0000002c0d097211 */ /* 0x000fc400028f0eff */
[-C--:B-1----:R-:W-:Y:S02]  /*b2a0*/  LEA R4, P6, R77, R0.reuse, 0x1 ;  /* 0x000000004d047211 */ /* 0x082fe400078c08ff */
[C---:B------:R-:W-:Y:S01]  /*b2b0*/  ISETP.LT.AND P2, PT, R79.reuse, c[0x0][0x17c], !P0 ;  /* 0x00005f004f007a0c */ /* 0x040fe20004741270 */
[----:B------:R-:W-:Y:S01]  /*b2c0*/  IMAD R79, R79, c[0x0][0x198], RZ ;  /* 0x000066004f4f7a24 */ /* 0x000fe200078e02ff */
[----:B--2---:R-:W-:Y:S01]  /*b2d0*/  LEA R2, P5, R11, R0, 0x1 ;  /* 0x000000000b027211 */ /* 0x004fe200078a08ff */
[----:B------:R1:W-:Y:S01]  /*b2e0*/  @P4 STG.E.U16 [R8.64], R20 ;  /* 0x0000001408004986 */ /* 0x0003e2000c101506 */
[----:B------:R-:W-:Y:S01]  /*b2f0*/  PRMT R15, R15, 0x7632, R15 ;  /* 0x000076320f0f7816 */ /* 0x000fe2000000000f */
[----:B------:R-:W-:Y:S01]  /*b300*/  IMAD R13, R80, c[0x0][0x198], RZ ;  /* 0x00006600500d7a24 */ /* 0x000fe200078e02ff */
[----:B------:R-:W-:Y:S02]  /*b310*/  LEA.HI.X.SX32 R5, R77, R44, 0x1, P6 ;  /* 0x0000002c4d057211 */ /* 0x000fe400030f0eff */
[----:B------:R-:W-:-:S02]  /*b320*/  PRMT R17, R17, 0x7632, R17 ;  /* 0x0000763211117816 */ /* 0x000fc40000000011 */
[----:B------:R-:W-:Y:S02]  /*b330*/  LEA.HI.X.SX32 R3, R11, R44, 0x1, P5 ;  /* 0x0000002c0b037211 */ /* 0x000fe400028f0eff */
[----:B------:R-:W-:Y:S01]  /*b340*/  ISETP.LT.AND P4, PT, R80, c[0x0][0x17c], !P0 ;  /* 0x00005f0050007a0c */ /* 0x000fe20004781270 */
[----:B------:R-:W-:Y:S01]  /*b350*/  IMAD R11, R82, c[0x0][0x198], RZ ;  /* 0x00006600520b7a24 */ /* 0x000fe200078e02ff */
[-C--:B0-----:R-:W-:Y:S01]  /*b360*/  LEA R6, P6, R79, R0.reuse, 0x1 ;  /* 0x000000004f067211 */ /* 0x081fe200078c08ff */
[----:B------:R0:W-:Y:S01]  /*b370*/  @P1 STG.E.U16 [R4.64], R15 ;  /* 0x0000000f04001986 */ /* 0x0001e2000c101506 */
[----:B-1----:R-:W-:Y:S02]  /*b380*/  LEA R8, P5, R13, R0, 0x1 ;  /* 0x000000000d087211 */ /* 0x002fe400078a08ff */
[----:B------:R-:W-:Y:S01]  /*b390*/  PRMT R19, R19, 0x7632, R19 ;  /* 0x0000763213137816 */ /* 0x000fe20000000013 */
[----:B------:R-:W-:Y:S01]  /*b3a0*/  @P3 STG.E.U16 [R2.64], R17 ;  /* 0x0000001102003986 */ /* 0x000fe2000c101506 */
[----:B------:R-:W-:-:S02]  /*b3b0*/  LEA.HI.X.SX32 R7, R79, R44, 0x1, P6 ;  /* 0x0000002c4f077211 */ /* 0x000fc400030f0eff */
[C---:B------:R-:W-:Y:S01]  /*b3c0*/  ISETP.LT.AND P3, PT, R83.reuse, c[0x0][0x17c], !P0 ;  /* 0x00005f0053007a0c */ /* 0x040fe20004761270 */
[----:B------:R-:W-:Y:S01]  /*b3d0*/  IMAD R83, R83, c[0x0][0x198], RZ ;  /* 0x0000660053537a24 */ /* 0x000fe200078e02ff */
[----:B------:R-:W-:Y:S02]  /*b3e0*/  PRMT R21, R21, 0x7632, R21 ;  /* 0x0000763215157816 */ /* 0x000fe40000000015 */
[----:B------:R-:W-:Y:S01]  /*b3f0*/  LEA.HI.X.SX32 R9, R13, R44, 0x1, P5 ;  /* 0x0000002c0d097211 */ /* 0x000fe200028f0eff */
[----:B0-----:R-:W-:Y:S01]  /*b400*/  IMAD R15, R93, c[0x0][0x198], RZ ;  /* 0x000066005d0f7a24 */ /* 0x001fe200078e02ff */
[----:B------:R-:W-:Y:S01]  /*b410*/  LEA R4, P1, R11, R0, 0x1 ;  /* 0x000000000b047211 */ /* 0x000fe200078208ff */
[----:B------:R0:W-:Y:S01]  /*b420*/  @P2 STG.E.U16 [R6.64], R19 ;  /* 0x0000001306002986 */ /* 0x0001e2000c101506 */
[C---:B------:R-:W-:Y:S01]  /*b430*/  ISETP.LT.AND P5, PT, R81.reuse, c[0x0][0x17c], !P0 ;  /* 0x00005f0051007a0c */ /* 0x040fe200047a1270 */
[----:B------:R-:W-:Y:S01]  /*b440*/  IMAD R81, R81, c[0x0][0x198], RZ ;  /* 0x0000660051517a24 */ /* 0x000fe200078e02ff */
[----:B------:R-:W-:Y:S01]  /*b450*/  LEA.HI.X.SX32 R5, R11, R44, 0x1, P1 ;  /* 0x0000002c0b057211 */ /* 0x000fe200008f0eff */
[----:B------:R1:W-:Y:S01]  /*b460*/  @P4 STG.E.U16 [R8.64], R21 ;  /* 0x0000001508004986 */ /* 0x0003e2000c101506 */
[----:B------:R-:W-:Y:S01]  /*b470*/  LEA R10, P1, R15, R0, 0x1 ;  /* 0x000000000f0a7211 */ /* 0x000fe200078208ff */
[----:B------:R-:W-:Y:S01]  /*b480*/  IMAD R13, R84, c[0x0][0x198], RZ ;  /* 0x00006600540d7a24 */ /* 0x000fe200078e02ff */
[----:B------:R-:W-:-:S02]  /*b490*/  ISETP.LT.AND P4, PT, R82, c[0x0][0x17c], !P0 ;  /* 0x00005f0052007a0c */ /* 0x000fc40004781270 */
[-C--:B0-----:R-:W-:Y:S02]  /*b4a0*/  LEA R6, P2, R83, R0.reuse, 0x1 ;  /* 0x0000000053067211 */ /* 0x081fe400078408ff */
[----:B------:R-:W-:Y:S02]  /*b4b0*/  LEA R2, P6, R81, R0, 0x1 ;  /* 0x0000000051027211 */ /* 0x000fe400078c08ff */
[-C--:B------:R-:W-:Y:S02]  /*b4c0*/  LEA.HI.X.SX32 R7, R83, R44.reuse, 0x1, P2 ;  /* 0x0000002c53077211 */ /* 0x080fe400010f0eff */
[----:B------:R-:W-:Y:S02]  /*b4d0*/  ISETP.LT.AND P2, PT, R84, c[0x0][0x17c], !P0 ;  /* 0x00005f0054007a0c */ /* 0x000fe40004741270 */
[----:B------:R-:W-:Y:S02]  /*b4e0*/  LEA.HI.X.SX32 R11, R15, R44, 0x1, P1 ;  /* 0x0000002c0f0b7211 */ /* 0x000fe400008f0eff */
[----:B------:R-:W-:-:S02]  /*b4f0*/  ISETP.LT.AND P1, PT, R93, c[0x0][0x17c], !P0 ;  /* 0x00005f005d007a0c */ /* 0x000fc40004721270 */
[----:B------:R-:W-:Y:S02]  /*b500*/  ISETP.LT.AND P0, PT, R85, c[0x0][0x17c], !P0 ;  /* 0x00005f0055007a0c */ /* 0x000fe40004701270 */
[----:B------:R-:W-:Y:S02]  /*b510*/  LEA.HI.X.SX32 R3, R81, R44, 0x1, P6 ;  /* 0x0000002c51037211 */ /* 0x000fe400030f0eff */
[----:B-1----:R-:W-:Y:S02]  /*b520*/  LEA R8, P6, R13, R0, 0x1 ;  /* 0x000000000d087211 */ /* 0x002fe400078c08ff */
[----:B------:R-:W-:Y:S02]  /*b530*/  PRMT R23, R23, 0x7632, R23 ;  /* 0x0000763217177816 */ /* 0x000fe40000000017 */
[----:B------:R-:W-:Y:S01]  /*b540*/  PRMT R25, R25, 0x7632, R25 ;  /* 0x0000763219197816 */ /* 0x000fe20000000019 */
[----:B------:R-:W-:Y:S01]  /*b550*/  IMAD R17, R85, c[0x0][0x198], RZ ;  /* 0x0000660055117a24 */ /* 0x000fe200078e02ff */
[----:B------:R-:W-:-:S02]  /*b560*/  PRMT R27, R27, 0x7632, R27 ;  /* 0x000076321b1b7816 */ /* 0x000fc4000000001b */
[----:B------:R-:W-:Y:S02]  /*b570*/  LEA.HI.X.SX32 R9, R13, R44, 0x1, P6 ;  /* 0x0000002c0d097211 */ /* 0x000fe400030f0eff */
[----:B------:R-:W-:Y:S01]  /*b580*/  PRMT R29, R29, 0x7632, R29 ;  /* 0x000076321d1d7816 */ /* 0x000fe2000000001d */
[----:B------:R0:W-:Y:S01]  /*b590*/  @P5 STG.E.U16 [R2.64], R23 ;  /* 0x0000001702005986 */ /* 0x0001e2000c101506 */
[----:B------:R-:W-:-:S03]  /*b5a0*/  PRMT R31, R31, 0x7632, R31 ;  /* 0x000076321f1f7816 */ /* 0x000fc6000000001f */
[----:B------:R0:W-:Y:S01]  /*b5b0*/  @P4 STG.E.U16 [R4.64], R25 ;  /* 0x0000001904004986 */ /* 0x0001e2000c101506 */
[----:B------:R-:W-:-:S03]  /*b5c0*/  LEA R12, P6, R17, R0, 0x1 ;  /* 0x00000000110c7211 */ /* 0x000fc600078c08ff */
[----:B------:R0:W-:Y:S04]  /*b5d0*/  @P3 STG.E.U16 [R6.64], R27 ;  /* 0x0000001b06003986 */ /* 0x0001e8000c101506 */
[----:B------:R0:W-:Y:S01]  /*b5e0*/  @P2 STG.E.U16 [R8.64], R29 ;  /* 0x0000001d08002986 */ /* 0x0001e2000c101506 */
[----:B------:R-:W-:-:S03]  /*b5f0*/  LEA.HI.X.SX32 R13, R17, R44, 0x1, P6 ;  /* 0x0000002c110d7211 */ /* 0x000fc600030f0eff */
[----:B------:R0:W-:Y:S01]  /*b600*/  @P1 STG.E.U16 [R10.64], R31 ;  /* 0x0000001f0a001986 */ /* 0x0001e2000c101506 */
[----:B------:R-:W-:Y:S05]  /*b610*/  @!P0 EXIT ;  /* 0x000000000000894d */ /* 0x000fea0003800000 */
[----:B0-----:R-:W-:-:S05]  /*b620*/  PRMT R6, R33, 0x7632, R6 ;  /* 0x0000763221067816 */ /* 0x001fca0000000006 */
[----:B------:R-:W-:Y:S01]  /*b630*/  STG.E.U16 [R12.64], R6 ;  /* 0x000000060c007986 */ /* 0x000fe2000c101506 */
[----:B------:R-:W-:Y:S05]  /*b640*/  EXIT ;  /* 0x000000000000794d */ /* 0x000fea0003800000 */
.L_x_3:
[----:B------:R-:W-:-:S00]  /*b650*/  BRA `(.L_x_3) ;  /* 0xfffffff000007947 */ /* 0x000fc0000383ffff */
[----:B------:R-:W-:-:S00]  /*b660*/  NOP ;  /* 0x0000000000007918 */ /* 0x000fc00000000000 */
        /* <DEDUP_REMOVED lines=9> */
.L_x_4:


//--------------------- .nv.shared.matmul_kernel  --------------------------
	.section	.nv.shared.matmul_kernel,"aw",@nobits
	.sectionflags	@""
	.align	16
